//
// Generated by NVIDIA NVVM Compiler
//
// Compiler Build ID: CL-36424714
// Cuda compilation tools, release 13.0, V13.0.88
// Based on NVVM 20.0.0
//

.version 9.0
.target sm_100
.address_size 64

	// .globl	_ZN3cub18CUB_300001_SM_10006detail11EmptyKernelIvEEvv
.global .align 1 .b8 _ZN30_INTERNAL_a5b354b3_4_k_cu_main4cuda3std3__45__cpo5beginE[1];
.global .align 1 .b8 _ZN30_INTERNAL_a5b354b3_4_k_cu_main4cuda3std3__45__cpo3endE[1];
.global .align 1 .b8 _ZN30_INTERNAL_a5b354b3_4_k_cu_main4cuda3std3__45__cpo6cbeginE[1];
.global .align 1 .b8 _ZN30_INTERNAL_a5b354b3_4_k_cu_main4cuda3std3__45__cpo4cendE[1];
.global .align 1 .b8 _ZN30_INTERNAL_a5b354b3_4_k_cu_main4cuda3std3__45__cpo6rbeginE[1];
.global .align 1 .b8 _ZN30_INTERNAL_a5b354b3_4_k_cu_main4cuda3std3__45__cpo4rendE[1];
.global .align 1 .b8 _ZN30_INTERNAL_a5b354b3_4_k_cu_main4cuda3std3__45__cpo7crbeginE[1];
.global .align 1 .b8 _ZN30_INTERNAL_a5b354b3_4_k_cu_main4cuda3std3__45__cpo5crendE[1];
.global .align 1 .b8 _ZN30_INTERNAL_a5b354b3_4_k_cu_main4cuda3std3__432_GLOBAL__N__a5b354b3_4_k_cu_main6ignoreE[1];
.global .align 1 .b8 _ZN30_INTERNAL_a5b354b3_4_k_cu_main4cuda3std3__419piecewise_constructE[1];
.global .align 1 .b8 _ZN30_INTERNAL_a5b354b3_4_k_cu_main4cuda3std3__48in_placeE[1];
.global .align 1 .b8 _ZN30_INTERNAL_a5b354b3_4_k_cu_main4cuda3std3__420unreachable_sentinelE[1];
.global .align 1 .b8 _ZN30_INTERNAL_a5b354b3_4_k_cu_main4cuda3std3__47nulloptE[1];
.global .align 1 .b8 _ZN30_INTERNAL_a5b354b3_4_k_cu_main4cuda3std3__48unexpectE[1];
.global .align 1 .b8 _ZN30_INTERNAL_a5b354b3_4_k_cu_main4cuda3std6ranges3__45__cpo4swapE[1];
.global .align 1 .b8 _ZN30_INTERNAL_a5b354b3_4_k_cu_main4cuda3std6ranges3__45__cpo9iter_moveE[1];
.global .align 1 .b8 _ZN30_INTERNAL_a5b354b3_4_k_cu_main4cuda3std6ranges3__45__cpo5beginE[1];
.global .align 1 .b8 _ZN30_INTERNAL_a5b354b3_4_k_cu_main4cuda3std6ranges3__45__cpo3endE[1];
.global .align 1 .b8 _ZN30_INTERNAL_a5b354b3_4_k_cu_main4cuda3std6ranges3__45__cpo6cbeginE[1];
.global .align 1 .b8 _ZN30_INTERNAL_a5b354b3_4_k_cu_main4cuda3std6ranges3__45__cpo4cendE[1];
.global .align 1 .b8 _ZN30_INTERNAL_a5b354b3_4_k_cu_main4cuda3std6ranges3__45__cpo7advanceE[1];
.global .align 1 .b8 _ZN30_INTERNAL_a5b354b3_4_k_cu_main4cuda3std6ranges3__45__cpo9iter_swapE[1];
.global .align 1 .b8 _ZN30_INTERNAL_a5b354b3_4_k_cu_main4cuda3std6ranges3__45__cpo4nextE[1];
.global .align 1 .b8 _ZN30_INTERNAL_a5b354b3_4_k_cu_main4cuda3std6ranges3__45__cpo4prevE[1];
.global .align 1 .b8 _ZN30_INTERNAL_a5b354b3_4_k_cu_main4cuda3std6ranges3__45__cpo4dataE[1];
.global .align 1 .b8 _ZN30_INTERNAL_a5b354b3_4_k_cu_main4cuda3std6ranges3__45__cpo5cdataE[1];
.global .align 1 .b8 _ZN30_INTERNAL_a5b354b3_4_k_cu_main4cuda3std6ranges3__45__cpo4sizeE[1];
.global .align 1 .b8 _ZN30_INTERNAL_a5b354b3_4_k_cu_main4cuda3std6ranges3__45__cpo5ssizeE[1];
.global .align 1 .b8 _ZN30_INTERNAL_a5b354b3_4_k_cu_main4cuda3std6ranges3__45__cpo8distanceE[1];
.global .align 1 .b8 _ZN30_INTERNAL_a5b354b3_4_k_cu_main6thrust24THRUST_300001_SM_1000_NS8cuda_cub3parE[1];
.global .align 1 .b8 _ZN30_INTERNAL_a5b354b3_4_k_cu_main6thrust24THRUST_300001_SM_1000_NS8cuda_cub10par_nosyncE[1];
.global .align 1 .b8 _ZN30_INTERNAL_a5b354b3_4_k_cu_main6thrust24THRUST_300001_SM_1000_NS6system6detail10sequential3seqE[1];
.global .align 1 .b8 _ZN30_INTERNAL_a5b354b3_4_k_cu_main6thrust24THRUST_300001_SM_1000_NS12placeholders2_1E[1];
.global .align 1 .b8 _ZN30_INTERNAL_a5b354b3_4_k_cu_main6thrust24THRUST_300001_SM_1000_NS12placeholders2_2E[1];
.global .align 1 .b8 _ZN30_INTERNAL_a5b354b3_4_k_cu_main6thrust24THRUST_300001_SM_1000_NS12placeholders2_3E[1];
.global .align 1 .b8 _ZN30_INTERNAL_a5b354b3_4_k_cu_main6thrust24THRUST_300001_SM_1000_NS12placeholders2_4E[1];
.global .align 1 .b8 _ZN30_INTERNAL_a5b354b3_4_k_cu_main6thrust24THRUST_300001_SM_1000_NS12placeholders2_5E[1];
.global .align 1 .b8 _ZN30_INTERNAL_a5b354b3_4_k_cu_main6thrust24THRUST_300001_SM_1000_NS12placeholders2_6E[1];
.global .align 1 .b8 _ZN30_INTERNAL_a5b354b3_4_k_cu_main6thrust24THRUST_300001_SM_1000_NS12placeholders2_7E[1];
.global .align 1 .b8 _ZN30_INTERNAL_a5b354b3_4_k_cu_main6thrust24THRUST_300001_SM_1000_NS12placeholders2_8E[1];
.global .align 1 .b8 _ZN30_INTERNAL_a5b354b3_4_k_cu_main6thrust24THRUST_300001_SM_1000_NS12placeholders2_9E[1];
.global .align 1 .b8 _ZN30_INTERNAL_a5b354b3_4_k_cu_main6thrust24THRUST_300001_SM_1000_NS12placeholders3_10E[1];
.global .align 1 .b8 _ZN30_INTERNAL_a5b354b3_4_k_cu_main6thrust24THRUST_300001_SM_1000_NS3seqE[1];

.visible .entry _ZN3cub18CUB_300001_SM_10006detail11EmptyKernelIvEEvv()
{


	ret;

}
	// .globl	_ZN3cub18CUB_300001_SM_10006detail8for_each13static_kernelINS2_12policy_hub_t12policy_500_tEmN6thrust24THRUST_300001_SM_1000_NS8cuda_cub20__uninitialized_fill7functorINS7_10device_ptrIfEEfEEEEvT0_T1_
.visible .entry _ZN3cub18CUB_300001_SM_10006detail8for_each13static_kernelINS2_12policy_hub_t12policy_500_tEmN6thrust24THRUST_300001_SM_1000_NS8cuda_cub20__uninitialized_fill7functorINS7_10device_ptrIfEEfEEEEvT0_T1_(
	.param .u64 _ZN3cub18CUB_300001_SM_10006detail8for_each13static_kernelINS2_12policy_hub_t12policy_500_tEmN6thrust24THRUST_300001_SM_1000_NS8cuda_cub20__uninitialized_fill7functorINS7_10device_ptrIfEEfEEEEvT0_T1__param_0,
	.param .align 8 .b8 _ZN3cub18CUB_300001_SM_10006detail8for_each13static_kernelINS2_12policy_hub_t12policy_500_tEmN6thrust24THRUST_300001_SM_1000_NS8cuda_cub20__uninitialized_fill7functorINS7_10device_ptrIfEEfEEEEvT0_T1__param_1[16]
)
.maxntid 256
{
	.reg .pred 	%p<4>;
	.reg .b16 	%rs<5>;
	.reg .b32 	%r<10>;
	.reg .b32 	%f<3>;
	.reg .b64 	%rd<16>;

	ld.param.f32 	%f2, [_ZN3cub18CUB_300001_SM_10006detail8for_each13static_kernelINS2_12policy_hub_t12policy_500_tEmN6thrust24THRUST_300001_SM_1000_NS8cuda_cub20__uninitialized_fill7functorINS7_10device_ptrIfEEfEEEEvT0_T1__param_1+8];
	ld.param.u64 	%rd4, [_ZN3cub18CUB_300001_SM_10006detail8for_each13static_kernelINS2_12policy_hub_t12policy_500_tEmN6thrust24THRUST_300001_SM_1000_NS8cuda_cub20__uninitialized_fill7functorINS7_10device_ptrIfEEfEEEEvT0_T1__param_1];
	ld.param.u64 	%rd5, [_ZN3cub18CUB_300001_SM_10006detail8for_each13static_kernelINS2_12policy_hub_t12policy_500_tEmN6thrust24THRUST_300001_SM_1000_NS8cuda_cub20__uninitialized_fill7functorINS7_10device_ptrIfEEfEEEEvT0_T1__param_0];
	mov.u32 	%r7, %ctaid.x;
	mul.wide.u32 	%rd1, %r7, 512;
	sub.s64 	%rd2, %rd5, %rd1;
	setp.lt.u64 	%p1, %rd2, 512;
	@%p1 bra 	$L__BB1_2;
	mov.u32 	%r9, %tid.x;
	cvta.to.global.u64 	%rd11, %rd4;
	cvt.u64.u32 	%rd12, %r9;
	add.s64 	%rd13, %rd1, %rd12;
	shl.b64 	%rd14, %rd13, 2;
	add.s64 	%rd15, %rd11, %rd14;
	st.global.f32 	[%rd15], %f2;
	st.global.f32 	[%rd15+1024], %f2;
	bra.uni 	$L__BB1_6;
$L__BB1_2:
	cvta.to.global.u64 	%rd6, %rd4;
	mov.u32 	%r1, %tid.x;
	cvt.u64.u32 	%rd7, %r1;
	setp.le.u64 	%p2, %rd2, %rd7;
	add.s64 	%rd8, %rd1, %rd7;
	shl.b64 	%rd9, %rd8, 2;
	add.s64 	%rd3, %rd6, %rd9;
	@%p2 bra 	$L__BB1_4;
	st.global.f32 	[%rd3], %f2;
$L__BB1_4:
	add.s32 	%r8, %r1, 256;
	cvt.u64.u32 	%rd10, %r8;
	setp.le.u64 	%p3, %rd2, %rd10;
	@%p3 bra 	$L__BB1_6;
	st.global.f32 	[%rd3+1024], %f2;
$L__BB1_6:
	ret;

}
	// .globl	_ZN3cub18CUB_300001_SM_10006detail9transform16transform_kernelINS2_10policy_hubILb1EN4cuda3std3__45tupleIJN6thrust24THRUST_300001_SM_1000_NS6detail15normal_iteratorINSA_10device_ptrIfEEEEEEEE10policy1000Ei15function_objectSF_JPfEEEvT0_iT1_T2_DpNS2_10kernel_argIT3_EE
.visible .entry _ZN3cub18CUB_300001_SM_10006detail9transform16transform_kernelINS2_10policy_hubILb1EN4cuda3std3__45tupleIJN6thrust24THRUST_300001_SM_1000_NS6detail15normal_iteratorINSA_10device_ptrIfEEEEEEEE10policy1000Ei15function_objectSF_JPfEEEvT0_iT1_T2_DpNS2_10kernel_argIT3_EE(
	.param .u32 _ZN3cub18CUB_300001_SM_10006detail9transform16transform_kernelINS2_10policy_hubILb1EN4cuda3std3__45tupleIJN6thrust24THRUST_300001_SM_1000_NS6detail15normal_iteratorINSA_10device_ptrIfEEEEEEEE10policy1000Ei15function_objectSF_JPfEEEvT0_iT1_T2_DpNS2_10kernel_argIT3_EE_param_0,
	.param .u32 _ZN3cub18CUB_300001_SM_10006detail9transform16transform_kernelINS2_10policy_hubILb1EN4cuda3std3__45tupleIJN6thrust24THRUST_300001_SM_1000_NS6detail15normal_iteratorINSA_10device_ptrIfEEEEEEEE10policy1000Ei15function_objectSF_JPfEEEvT0_iT1_T2_DpNS2_10kernel_argIT3_EE_param_1,
	.param .align 1 .b8 _ZN3cub18CUB_300001_SM_10006detail9transform16transform_kernelINS2_10policy_hubILb1EN4cuda3std3__45tupleIJN6thrust24THRUST_300001_SM_1000_NS6detail15normal_iteratorINSA_10device_ptrIfEEEEEEEE10policy1000Ei15function_objectSF_JPfEEEvT0_iT1_T2_DpNS2_10kernel_argIT3_EE_param_2[1],
	.param .align 8 .b8 _ZN3cub18CUB_300001_SM_10006detail9transform16transform_kernelINS2_10policy_hubILb1EN4cuda3std3__45tupleIJN6thrust24THRUST_300001_SM_1000_NS6detail15normal_iteratorINSA_10device_ptrIfEEEEEEEE10policy1000Ei15function_objectSF_JPfEEEvT0_iT1_T2_DpNS2_10kernel_argIT3_EE_param_3[8],
	.param .align 8 .b8 _ZN3cub18CUB_300001_SM_10006detail9transform16transform_kernelINS2_10policy_hubILb1EN4cuda3std3__45tupleIJN6thrust24THRUST_300001_SM_1000_NS6detail15normal_iteratorINSA_10device_ptrIfEEEEEEEE10policy1000Ei15function_objectSF_JPfEEEvT0_iT1_T2_DpNS2_10kernel_argIT3_EE_param_4[16]
)
.maxntid 128
{
	.reg .pred 	%p<37>;
	.reg .b32 	%r<77>;
	.reg .b32 	%f<61>;
	.reg .b64 	%rd<64>;
	.reg .b64 	%fd<61>;

	ld.param.u32 	%r43, [_ZN3cub18CUB_300001_SM_10006detail9transform16transform_kernelINS2_10policy_hubILb1EN4cuda3std3__45tupleIJN6thrust24THRUST_300001_SM_1000_NS6detail15normal_iteratorINSA_10device_ptrIfEEEEEEEE10policy1000Ei15function_objectSF_JPfEEEvT0_iT1_T2_DpNS2_10kernel_argIT3_EE_param_0];
	ld.param.u64 	%rd14, [_ZN3cub18CUB_300001_SM_10006detail9transform16transform_kernelINS2_10policy_hubILb1EN4cuda3std3__45tupleIJN6thrust24THRUST_300001_SM_1000_NS6detail15normal_iteratorINSA_10device_ptrIfEEEEEEEE10policy1000Ei15function_objectSF_JPfEEEvT0_iT1_T2_DpNS2_10kernel_argIT3_EE_param_4];
	ld.param.u64 	%rd15, [_ZN3cub18CUB_300001_SM_10006detail9transform16transform_kernelINS2_10policy_hubILb1EN4cuda3std3__45tupleIJN6thrust24THRUST_300001_SM_1000_NS6detail15normal_iteratorINSA_10device_ptrIfEEEEEEEE10policy1000Ei15function_objectSF_JPfEEEvT0_iT1_T2_DpNS2_10kernel_argIT3_EE_param_3];
	ld.param.u32 	%r42, [_ZN3cub18CUB_300001_SM_10006detail9transform16transform_kernelINS2_10policy_hubILb1EN4cuda3std3__45tupleIJN6thrust24THRUST_300001_SM_1000_NS6detail15normal_iteratorINSA_10device_ptrIfEEEEEEEE10policy1000Ei15function_objectSF_JPfEEEvT0_iT1_T2_DpNS2_10kernel_argIT3_EE_param_1];
	cvta.to.global.u64 	%rd1, %rd15;
	cvta.to.global.u64 	%rd2, %rd14;
	shl.b32 	%r1, %r42, 7;
	mov.u32 	%r44, %ctaid.x;
	mul.lo.s32 	%r2, %r1, %r44;
	sub.s32 	%r3, %r43, %r2;
	min.s32 	%r4, %r1, %r3;
	shl.b32 	%r5, %r4, 2;
	mov.u32 	%r6, %tid.x;
	shl.b32 	%r67, %r6, 7;
	setp.ge.s32 	%p1, %r67, %r5;
	@%p1 bra 	$L__BB2_3;
	mul.wide.u32 	%rd16, %r6, 128;
	add.s64 	%rd17, %rd2, %rd16;
	mul.wide.s32 	%rd18, %r2, 4;
	add.s64 	%rd62, %rd17, %rd18;
$L__BB2_2:
	.pragma "nounroll";
	// begin inline asm
	prefetch.global.L2 [%rd62];
	// end inline asm
	add.s32 	%r67, %r67, 16384;
	add.s64 	%rd62, %rd62, 16384;
	setp.lt.s32 	%p2, %r67, %r5;
	@%p2 bra 	$L__BB2_2;
$L__BB2_3:
	mul.wide.s32 	%rd20, %r2, 4;
	add.s64 	%rd6, %rd2, %rd20;
	add.s64 	%rd7, %rd1, %rd20;
	setp.gt.s32 	%p3, %r1, %r3;
	@%p3 bra 	$L__BB2_16;
	setp.lt.s32 	%p4, %r42, 1;
	@%p4 bra 	$L__BB2_57;
	and.b32  	%r10, %r42, 7;
	setp.lt.u32 	%p5, %r42, 8;
	mov.b32 	%r74, 0;
	@%p5 bra 	$L__BB2_8;
	and.b32  	%r74, %r42, 2147483640;
	neg.s32 	%r69, %r74;
	mul.wide.u32 	%rd21, %r6, 4;
	add.s64 	%rd63, %rd20, %rd21;
	add.s32 	%r68, %r6, 128;
$L__BB2_7:
	.pragma "nounroll";
	mul.wide.s32 	%rd22, %r68, 4;
	add.s64 	%rd23, %rd20, %rd22;
	add.s64 	%rd24, %rd2, %rd63;
	ld.global.f32 	%f1, [%rd24];
	cvt.f64.f32 	%fd1, %f1;
	fma.rn.f64 	%fd2, %fd1, 0d4000000000000000, 0d3FF0000000000000;
	cvt.rn.f32.f64 	%f2, %fd2;
	add.s64 	%rd25, %rd1, %rd63;
	st.global.f32 	[%rd25], %f2;
	add.s64 	%rd26, %rd2, %rd23;
	ld.global.f32 	%f3, [%rd26];
	cvt.f64.f32 	%fd3, %f3;
	fma.rn.f64 	%fd4, %fd3, 0d4000000000000000, 0d3FF0000000000000;
	cvt.rn.f32.f64 	%f4, %fd4;
	add.s64 	%rd27, %rd1, %rd23;
	st.global.f32 	[%rd27], %f4;
	ld.global.f32 	%f5, [%rd26+512];
	cvt.f64.f32 	%fd5, %f5;
	fma.rn.f64 	%fd6, %fd5, 0d4000000000000000, 0d3FF0000000000000;
	cvt.rn.f32.f64 	%f6, %fd6;
	st.global.f32 	[%rd27+512], %f6;
	ld.global.f32 	%f7, [%rd26+1024];
	cvt.f64.f32 	%fd7, %f7;
	fma.rn.f64 	%fd8, %fd7, 0d4000000000000000, 0d3FF0000000000000;
	cvt.rn.f32.f64 	%f8, %fd8;
	st.global.f32 	[%rd27+1024], %f8;
	ld.global.f32 	%f9, [%rd26+1536];
	cvt.f64.f32 	%fd9, %f9;
	fma.rn.f64 	%fd10, %fd9, 0d4000000000000000, 0d3FF0000000000000;
	cvt.rn.f32.f64 	%f10, %fd10;
	st.global.f32 	[%rd27+1536], %f10;
	ld.global.f32 	%f11, [%rd26+2048];
	cvt.f64.f32 	%fd11, %f11;
	fma.rn.f64 	%fd12, %fd11, 0d4000000000000000, 0d3FF0000000000000;
	cvt.rn.f32.f64 	%f12, %fd12;
	st.global.f32 	[%rd27+2048], %f12;
	ld.global.f32 	%f13, [%rd26+2560];
	cvt.f64.f32 	%fd13, %f13;
	fma.rn.f64 	%fd14, %fd13, 0d4000000000000000, 0d3FF0000000000000;
	cvt.rn.f32.f64 	%f14, %fd14;
	st.global.f32 	[%rd27+2560], %f14;
	ld.global.f32 	%f15, [%rd26+3072];
	cvt.f64.f32 	%fd15, %f15;
	fma.rn.f64 	%fd16, %fd15, 0d4000000000000000, 0d3FF0000000000000;
	cvt.rn.f32.f64 	%f16, %fd16;
	st.global.f32 	[%rd27+3072], %f16;
	add.s32 	%r69, %r69, 8;
	add.s64 	%rd63, %rd63, 4096;
	add.s32 	%r68, %r68, 1024;
	setp.eq.s32 	%p6, %r69, 0;
	@%p6 bra 	$L__BB2_8;
	bra.uni 	$L__BB2_7;
$L__BB2_8:
	setp.eq.s32 	%p7, %r10, 0;
	@%p7 bra 	$L__BB2_57;
	and.b32  	%r37, %r42, 3;
	setp.lt.u32 	%p8, %r10, 4;
	@%p8 bra 	$L__BB2_11;
	shl.b32 	%r46, %r74, 7;
	add.s32 	%r47, %r46, %r6;
	mul.wide.s32 	%rd28, %r47, 4;
	add.s64 	%rd29, %rd6, %rd28;
	ld.global.f32 	%f17, [%rd29];
	cvt.f64.f32 	%fd17, %f17;
	fma.rn.f64 	%fd18, %fd17, 0d4000000000000000, 0d3FF0000000000000;
	cvt.rn.f32.f64 	%f18, %fd18;
	add.s64 	%rd30, %rd7, %rd28;
	st.global.f32 	[%rd30], %f18;
	ld.global.f32 	%f19, [%rd29+512];
	cvt.f64.f32 	%fd19, %f19;
	fma.rn.f64 	%fd20, %fd19, 0d4000000000000000, 0d3FF0000000000000;
	cvt.rn.f32.f64 	%f20, %fd20;
	st.global.f32 	[%rd30+512], %f20;
	ld.global.f32 	%f21, [%rd29+1024];
	cvt.f64.f32 	%fd21, %f21;
	fma.rn.f64 	%fd22, %fd21, 0d4000000000000000, 0d3FF0000000000000;
	cvt.rn.f32.f64 	%f22, %fd22;
	st.global.f32 	[%rd30+1024], %f22;
	ld.global.f32 	%f23, [%rd29+1536];
	cvt.f64.f32 	%fd23, %f23;
	fma.rn.f64 	%fd24, %fd23, 0d4000000000000000, 0d3FF0000000000000;
	cvt.rn.f32.f64 	%f24, %fd24;
	st.global.f32 	[%rd30+1536], %f24;
	add.s32 	%r74, %r74, 4;
$L__BB2_11:
	setp.eq.s32 	%p9, %r37, 0;
	@%p9 bra 	$L__BB2_57;
	setp.eq.s32 	%p10, %r37, 1;
	@%p10 bra 	$L__BB2_14;
	shl.b32 	%r48, %r74, 7;
	add.s32 	%r49, %r48, %r6;
	mul.wide.s32 	%rd31, %r49, 4;
	add.s64 	%rd32, %rd6, %rd31;
	ld.global.f32 	%f25, [%rd32];
	cvt.f64.f32 	%fd25, %f25;
	fma.rn.f64 	%fd26, %fd25, 0d4000000000000000, 0d3FF0000000000000;
	cvt.rn.f32.f64 	%f26, %fd26;
	add.s64 	%rd33, %rd7, %rd31;
	st.global.f32 	[%rd33], %f26;
	ld.global.f32 	%f27, [%rd32+512];
	cvt.f64.f32 	%fd27, %f27;
	fma.rn.f64 	%fd28, %fd27, 0d4000000000000000, 0d3FF0000000000000;
	cvt.rn.f32.f64 	%f28, %fd28;
	st.global.f32 	[%rd33+512], %f28;
	add.s32 	%r74, %r74, 2;
$L__BB2_14:
	and.b32  	%r50, %r42, 1;
	setp.eq.b32 	%p11, %r50, 1;
	not.pred 	%p12, %p11;
	@%p12 bra 	$L__BB2_57;
	shl.b32 	%r51, %r74, 7;
	add.s32 	%r52, %r51, %r6;
	mul.wide.s32 	%rd34, %r52, 4;
	add.s64 	%rd35, %rd6, %rd34;
	ld.global.f32 	%f29, [%rd35];
	cvt.f64.f32 	%fd29, %f29;
	fma.rn.f64 	%fd30, %fd29, 0d4000000000000000, 0d3FF0000000000000;
	cvt.rn.f32.f64 	%f30, %fd30;
	add.s64 	%rd36, %rd7, %rd34;
	st.global.f32 	[%rd36], %f30;
	bra.uni 	$L__BB2_57;
$L__BB2_16:
	setp.lt.s32 	%p13, %r42, 1;
	@%p13 bra 	$L__BB2_57;
	and.b32  	%r14, %r42, 7;
	setp.lt.u32 	%p14, %r42, 8;
	mov.b32 	%r71, 0;
	@%p14 bra 	$L__BB2_36;
	and.b32  	%r71, %r42, 2147483640;
	mov.b32 	%r70, 0;
$L__BB2_19:
	.pragma "nounroll";
	shl.b32 	%r55, %r70, 7;
	add.s32 	%r21, %r55, %r6;
	setp.ge.s32 	%p15, %r21, %r4;
	@%p15 bra 	$L__BB2_21;
	mul.wide.u32 	%rd37, %r21, 4;
	add.s64 	%rd38, %rd6, %rd37;
	ld.global.f32 	%f31, [%rd38];
	cvt.f64.f32 	%fd31, %f31;
	fma.rn.f64 	%fd32, %fd31, 0d4000000000000000, 0d3FF0000000000000;
	cvt.rn.f32.f64 	%f32, %fd32;
	add.s64 	%rd39, %rd7, %rd37;
	st.global.f32 	[%rd39], %f32;
$L__BB2_21:
	add.s32 	%r56, %r21, 128;
	setp.ge.s32 	%p16, %r56, %r4;
	mul.wide.s32 	%rd40, %r56, 4;
	add.s64 	%rd12, %rd6, %rd40;
	add.s64 	%rd13, %rd7, %rd40;
	@%p16 bra 	$L__BB2_23;
	ld.global.f32 	%f33, [%rd12];
	cvt.f64.f32 	%fd33, %f33;
	fma.rn.f64 	%fd34, %fd33, 0d4000000000000000, 0d3FF0000000000000;
	cvt.rn.f32.f64 	%f34, %fd34;
	st.global.f32 	[%rd13], %f34;
$L__BB2_23:
	add.s32 	%r57, %r21, 256;
	setp.ge.s32 	%p17, %r57, %r4;
	@%p17 bra 	$L__BB2_25;
	ld.global.f32 	%f35, [%rd12+512];
	cvt.f64.f32 	%fd35, %f35;
	fma.rn.f64 	%fd36, %fd35, 0d4000000000000000, 0d3FF0000000000000;
	cvt.rn.f32.f64 	%f36, %fd36;
	st.global.f32 	[%rd13+512], %f36;
$L__BB2_25:
	add.s32 	%r58, %r21, 384;
	setp.ge.s32 	%p18, %r58, %r4;
	@%p18 bra 	$L__BB2_27;
	ld.global.f32 	%f37, [%rd12+1024];
	cvt.f64.f32 	%fd37, %f37;
	fma.rn.f64 	%fd38, %fd37, 0d4000000000000000, 0d3FF0000000000000;
	cvt.rn.f32.f64 	%f38, %fd38;
	st.global.f32 	[%rd13+1024], %f38;
$L__BB2_27:
	add.s32 	%r59, %r21, 512;
	setp.ge.s32 	%p19, %r59, %r4;
	@%p19 bra 	$L__BB2_29;
	ld.global.f32 	%f39, [%rd12+1536];
	cvt.f64.f32 	%fd39, %f39;
	fma.rn.f64 	%fd40, %fd39, 0d4000000000000000, 0d3FF0000000000000;
	cvt.rn.f32.f64 	%f40, %fd40;
	st.global.f32 	[%rd13+1536], %f40;
$L__BB2_29:
	add.s32 	%r60, %r21, 640;
	setp.ge.s32 	%p20, %r60, %r4;
	@%p20 bra 	$L__BB2_31;
	ld.global.f32 	%f41, [%rd12+2048];
	cvt.f64.f32 	%fd41, %f41;
	fma.rn.f64 	%fd42, %fd41, 0d4000000000000000, 0d3FF0000000000000;
	cvt.rn.f32.f64 	%f42, %fd42;
	st.global.f32 	[%rd13+2048], %f42;
$L__BB2_31:
	add.s32 	%r61, %r21, 768;
	setp.ge.s32 	%p21, %r61, %r4;
	@%p21 bra 	$L__BB2_33;
	ld.global.f32 	%f43, [%rd12+2560];
	cvt.f64.f32 	%fd43, %f43;
	fma.rn.f64 	%fd44, %fd43, 0d4000000000000000, 0d3FF0000000000000;
	cvt.rn.f32.f64 	%f44, %fd44;
	st.global.f32 	[%rd13+2560], %f44;
$L__BB2_33:
	add.s32 	%r62, %r21, 896;
	setp.ge.s32 	%p22, %r62, %r4;
	@%p22 bra 	$L__BB2_35;
	ld.global.f32 	%f45, [%rd12+3072];
	cvt.f64.f32 	%fd45, %f45;
	fma.rn.f64 	%fd46, %fd45, 0d4000000000000000, 0d3FF0000000000000;
	cvt.rn.f32.f64 	%f46, %fd46;
	st.global.f32 	[%rd13+3072], %f46;
$L__BB2_35:
	add.s32 	%r70, %r70, 8;
	setp.ne.s32 	%p23, %r70, %r71;
	@%p23 bra 	$L__BB2_19;
$L__BB2_36:
	setp.eq.s32 	%p24, %r14, 0;
	@%p24 bra 	$L__BB2_57;
	and.b32  	%r24, %r42, 3;
	setp.lt.u32 	%p25, %r14, 4;
	@%p25 bra 	$L__BB2_47;
	shl.b32 	%r63, %r71, 7;
	add.s32 	%r25, %r63, %r6;
	setp.ge.s32 	%p26, %r25, %r4;
	@%p26 bra 	$L__BB2_40;
	mul.wide.s32 	%rd41, %r25, 4;
	add.s64 	%rd42, %rd6, %rd41;
	ld.global.f32 	%f47, [%rd42];
	cvt.f64.f32 	%fd47, %f47;
	fma.rn.f64 	%fd48, %fd47, 0d4000000000000000, 0d3FF0000000000000;
	cvt.rn.f32.f64 	%f48, %fd48;
	add.s64 	%rd43, %rd7, %rd41;
	st.global.f32 	[%rd43], %f48;
$L__BB2_40:
	add.s32 	%r26, %r25, 128;
	setp.ge.s32 	%p27, %r26, %r4;
	@%p27 bra 	$L__BB2_42;
	mul.wide.s32 	%rd44, %r26, 4;
	add.s64 	%rd45, %rd6, %rd44;
	ld.global.f32 	%f49, [%rd45];
	cvt.f64.f32 	%fd49, %f49;
	fma.rn.f64 	%fd50, %fd49, 0d4000000000000000, 0d3FF0000000000000;
	cvt.rn.f32.f64 	%f50, %fd50;
	add.s64 	%rd46, %rd7, %rd44;
	st.global.f32 	[%rd46], %f50;
$L__BB2_42:
	add.s32 	%r27, %r25, 256;
	setp.ge.s32 	%p28, %r27, %r4;
	@%p28 bra 	$L__BB2_44;
	mul.wide.s32 	%rd47, %r27, 4;
	add.s64 	%rd48, %rd6, %rd47;
	ld.global.f32 	%f51, [%rd48];
	cvt.f64.f32 	%fd51, %f51;
	fma.rn.f64 	%fd52, %fd51, 0d4000000000000000, 0d3FF0000000000000;
	cvt.rn.f32.f64 	%f52, %fd52;
	add.s64 	%rd49, %rd7, %rd47;
	st.global.f32 	[%rd49], %f52;
$L__BB2_44:
	add.s32 	%r28, %r25, 384;
	setp.ge.s32 	%p29, %r28, %r4;
	@%p29 bra 	$L__BB2_46;
	mul.wide.s32 	%rd50, %r28, 4;
	add.s64 	%rd51, %rd6, %rd50;
	ld.global.f32 	%f53, [%rd51];
	cvt.f64.f32 	%fd53, %f53;
	fma.rn.f64 	%fd54, %fd53, 0d4000000000000000, 0d3FF0000000000000;
	cvt.rn.f32.f64 	%f54, %fd54;
	add.s64 	%rd52, %rd7, %rd50;
	st.global.f32 	[%rd52], %f54;
$L__BB2_46:
	add.s32 	%r71, %r71, 4;
$L__BB2_47:
	setp.eq.s32 	%p30, %r24, 0;
	@%p30 bra 	$L__BB2_57;
	setp.eq.s32 	%p31, %r24, 1;
	@%p31 bra 	$L__BB2_54;
	shl.b32 	%r64, %r71, 7;
	add.s32 	%r31, %r64, %r6;
	setp.ge.s32 	%p32, %r31, %r4;
	@%p32 bra 	$L__BB2_51;
	mul.wide.s32 	%rd53, %r31, 4;
	add.s64 	%rd54, %rd6, %rd53;
	ld.global.f32 	%f55, [%rd54];
	cvt.f64.f32 	%fd55, %f55;
	fma.rn.f64 	%fd56, %fd55, 0d4000000000000000, 0d3FF0000000000000;
	cvt.rn.f32.f64 	%f56, %fd56;
	add.s64 	%rd55, %rd7, %rd53;
	st.global.f32 	[%rd55], %f56;
$L__BB2_51:
	add.s32 	%r32, %r31, 128;
	setp.ge.s32 	%p33, %r32, %r4;
	@%p33 bra 	$L__BB2_53;
	mul.wide.s32 	%rd56, %r32, 4;
	add.s64 	%rd57, %rd6, %rd56;
	ld.global.f32 	%f57, [%rd57];
	cvt.f64.f32 	%fd57, %f57;
	fma.rn.f64 	%fd58, %fd57, 0d4000000000000000, 0d3FF0000000000000;
	cvt.rn.f32.f64 	%f58, %fd58;
	add.s64 	%rd58, %rd7, %rd56;
	st.global.f32 	[%rd58], %f58;
$L__BB2_53:
	add.s32 	%r71, %r71, 2;
$L__BB2_54:
	and.b32  	%r65, %r42, 1;
	setp.eq.b32 	%p34, %r65, 1;
	not.pred 	%p35, %p34;
	@%p35 bra 	$L__BB2_57;
	shl.b32 	%r66, %r71, 7;
	add.s32 	%r35, %r66, %r6;
	setp.ge.s32 	%p36, %r35, %r4;
	@%p36 bra 	$L__BB2_57;
	mul.wide.s32 	%rd59, %r35, 4;
	add.s64 	%rd60, %rd6, %rd59;
	ld.global.f32 	%f59, [%rd60];
	cvt.f64.f32 	%fd59, %f59;
	fma.rn.f64 	%fd60, %fd59, 0d4000000000000000, 0d3FF0000000000000;
	cvt.rn.f32.f64 	%f60, %fd60;
	add.s64 	%rd61, %rd7, %rd59;
	st.global.f32 	[%rd61], %f60;
$L__BB2_57:
	ret;

}
	// .globl	_ZN3cub18CUB_300001_SM_10006detail9transform16transform_kernelINS2_10policy_hubILb1EN4cuda3std3__45tupleIJN6thrust24THRUST_300001_SM_1000_NS6detail15normal_iteratorINSA_10device_ptrIfEEEEEEEE10policy1000El15function_objectSF_JPfEEEvT0_iT1_T2_DpNS2_10kernel_argIT3_EE
.visible .entry _ZN3cub18CUB_300001_SM_10006detail9transform16transform_kernelINS2_10policy_hubILb1EN4cuda3std3__45tupleIJN6thrust24THRUST_300001_SM_1000_NS6detail15normal_iteratorINSA_10device_ptrIfEEEEEEEE10policy1000El15function_objectSF_JPfEEEvT0_iT1_T2_DpNS2_10kernel_argIT3_EE(
	.param .u64 _ZN3cub18CUB_300001_SM_10006detail9transform16transform_kernelINS2_10policy_hubILb1EN4cuda3std3__45tupleIJN6thrust24THRUST_300001_SM_1000_NS6detail15normal_iteratorINSA_10device_ptrIfEEEEEEEE10policy1000El15function_objectSF_JPfEEEvT0_iT1_T2_DpNS2_10kernel_argIT3_EE_param_0,
	.param .u32 _ZN3cub18CUB_300001_SM_10006detail9transform16transform_kernelINS2_10policy_hubILb1EN4cuda3std3__45tupleIJN6thrust24THRUST_300001_SM_1000_NS6detail15normal_iteratorINSA_10device_ptrIfEEEEEEEE10policy1000El15function_objectSF_JPfEEEvT0_iT1_T2_DpNS2_10kernel_argIT3_EE_param_1,
	.param .align 1 .b8 _ZN3cub18CUB_300001_SM_10006detail9transform16transform_kernelINS2_10policy_hubILb1EN4cuda3std3__45tupleIJN6thrust24THRUST_300001_SM_1000_NS6detail15normal_iteratorINSA_10device_ptrIfEEEEEEEE10policy1000El15function_objectSF_JPfEEEvT0_iT1_T2_DpNS2_10kernel_argIT3_EE_param_2[1],
	.param .align 8 .b8 _ZN3cub18CUB_300001_SM_10006detail9transform16transform_kernelINS2_10policy_hubILb1EN4cuda3std3__45tupleIJN6thrust24THRUST_300001_SM_1000_NS6detail15normal_iteratorINSA_10device_ptrIfEEEEEEEE10policy1000El15function_objectSF_JPfEEEvT0_iT1_T2_DpNS2_10kernel_argIT3_EE_param_3[8],
	.param .align 8 .b8 _ZN3cub18CUB_300001_SM_10006detail9transform16transform_kernelINS2_10policy_hubILb1EN4cuda3std3__45tupleIJN6thrust24THRUST_300001_SM_1000_NS6detail15normal_iteratorINSA_10device_ptrIfEEEEEEEE10policy1000El15function_objectSF_JPfEEEvT0_iT1_T2_DpNS2_10kernel_argIT3_EE_param_4[16]
)
.maxntid 128
{
	.reg .pred 	%p<37>;
	.reg .b32 	%r<74>;
	.reg .b32 	%f<61>;
	.reg .b64 	%rd<70>;
	.reg .b64 	%fd<61>;

	ld.param.u64 	%rd15, [_ZN3cub18CUB_300001_SM_10006detail9transform16transform_kernelINS2_10policy_hubILb1EN4cuda3std3__45tupleIJN6thrust24THRUST_300001_SM_1000_NS6detail15normal_iteratorINSA_10device_ptrIfEEEEEEEE10policy1000El15function_objectSF_JPfEEEvT0_iT1_T2_DpNS2_10kernel_argIT3_EE_param_0];
	ld.param.u64 	%rd16, [_ZN3cub18CUB_300001_SM_10006detail9transform16transform_kernelINS2_10policy_hubILb1EN4cuda3std3__45tupleIJN6thrust24THRUST_300001_SM_1000_NS6detail15normal_iteratorINSA_10device_ptrIfEEEEEEEE10policy1000El15function_objectSF_JPfEEEvT0_iT1_T2_DpNS2_10kernel_argIT3_EE_param_4];
	ld.param.u64 	%rd17, [_ZN3cub18CUB_300001_SM_10006detail9transform16transform_kernelINS2_10policy_hubILb1EN4cuda3std3__45tupleIJN6thrust24THRUST_300001_SM_1000_NS6detail15normal_iteratorINSA_10device_ptrIfEEEEEEEE10policy1000El15function_objectSF_JPfEEEvT0_iT1_T2_DpNS2_10kernel_argIT3_EE_param_3];
	ld.param.u32 	%r40, [_ZN3cub18CUB_300001_SM_10006detail9transform16transform_kernelINS2_10policy_hubILb1EN4cuda3std3__45tupleIJN6thrust24THRUST_300001_SM_1000_NS6detail15normal_iteratorINSA_10device_ptrIfEEEEEEEE10policy1000El15function_objectSF_JPfEEEvT0_iT1_T2_DpNS2_10kernel_argIT3_EE_param_1];
	cvta.to.global.u64 	%rd1, %rd17;
	cvta.to.global.u64 	%rd2, %rd16;
	shl.b32 	%r1, %r40, 7;
	mov.u32 	%r41, %ctaid.x;
	cvt.u64.u32 	%rd18, %r41;
	cvt.s64.s32 	%rd19, %r1;
	mul.lo.s64 	%rd3, %rd19, %rd18;
	sub.s64 	%rd20, %rd15, %rd3;
	min.s64 	%rd21, %rd20, %rd19;
	cvt.u32.u64 	%r2, %rd21;
	shl.b32 	%r3, %r2, 2;
	mov.u32 	%r4, %tid.x;
	shl.b32 	%r64, %r4, 7;
	setp.ge.s32 	%p1, %r64, %r3;
	@%p1 bra 	$L__BB3_3;
	shl.b64 	%rd22, %rd3, 2;
	add.s64 	%rd23, %rd2, %rd22;
	mul.wide.u32 	%rd24, %r4, 128;
	add.s64 	%rd68, %rd23, %rd24;
$L__BB3_2:
	.pragma "nounroll";
	// begin inline asm
	prefetch.global.L2 [%rd68];
	// end inline asm
	add.s32 	%r64, %r64, 16384;
	add.s64 	%rd68, %rd68, 16384;
	setp.lt.s32 	%p2, %r64, %r3;
	@%p2 bra 	$L__BB3_2;
$L__BB3_3:
	shl.b64 	%rd26, %rd3, 2;
	add.s64 	%rd7, %rd2, %rd26;
	add.s64 	%rd8, %rd1, %rd26;
	setp.eq.s32 	%p3, %r1, %r2;
	@%p3 bra 	$L__BB3_45;
	setp.lt.s32 	%p4, %r40, 1;
	@%p4 bra 	$L__BB3_57;
	and.b32  	%r8, %r40, 7;
	setp.lt.u32 	%p5, %r40, 8;
	mov.b32 	%r71, 0;
	@%p5 bra 	$L__BB3_24;
	and.b32  	%r71, %r40, 2147483640;
	mov.b32 	%r67, 0;
$L__BB3_7:
	.pragma "nounroll";
	shl.b32 	%r44, %r67, 7;
	add.s32 	%r19, %r44, %r4;
	setp.ge.s32 	%p6, %r19, %r2;
	@%p6 bra 	$L__BB3_9;
	mul.wide.u32 	%rd27, %r19, 4;
	add.s64 	%rd28, %rd7, %rd27;
	ld.global.f32 	%f1, [%rd28];
	cvt.f64.f32 	%fd1, %f1;
	fma.rn.f64 	%fd2, %fd1, 0d4000000000000000, 0d3FF0000000000000;
	cvt.rn.f32.f64 	%f2, %fd2;
	add.s64 	%rd29, %rd8, %rd27;
	st.global.f32 	[%rd29], %f2;
$L__BB3_9:
	add.s32 	%r45, %r19, 128;
	setp.ge.s32 	%p7, %r45, %r2;
	mul.wide.s32 	%rd30, %r45, 4;
	add.s64 	%rd13, %rd7, %rd30;
	add.s64 	%rd14, %rd8, %rd30;
	@%p7 bra 	$L__BB3_11;
	ld.global.f32 	%f3, [%rd13];
	cvt.f64.f32 	%fd3, %f3;
	fma.rn.f64 	%fd4, %fd3, 0d4000000000000000, 0d3FF0000000000000;
	cvt.rn.f32.f64 	%f4, %fd4;
	st.global.f32 	[%rd14], %f4;
$L__BB3_11:
	add.s32 	%r46, %r19, 256;
	setp.ge.s32 	%p8, %r46, %r2;
	@%p8 bra 	$L__BB3_13;
	ld.global.f32 	%f5, [%rd13+512];
	cvt.f64.f32 	%fd5, %f5;
	fma.rn.f64 	%fd6, %fd5, 0d4000000000000000, 0d3FF0000000000000;
	cvt.rn.f32.f64 	%f6, %fd6;
	st.global.f32 	[%rd14+512], %f6;
$L__BB3_13:
	add.s32 	%r47, %r19, 384;
	setp.ge.s32 	%p9, %r47, %r2;
	@%p9 bra 	$L__BB3_15;
	ld.global.f32 	%f7, [%rd13+1024];
	cvt.f64.f32 	%fd7, %f7;
	fma.rn.f64 	%fd8, %fd7, 0d4000000000000000, 0d3FF0000000000000;
	cvt.rn.f32.f64 	%f8, %fd8;
	st.global.f32 	[%rd14+1024], %f8;
$L__BB3_15:
	add.s32 	%r48, %r19, 512;
	setp.ge.s32 	%p10, %r48, %r2;
	@%p10 bra 	$L__BB3_17;
	ld.global.f32 	%f9, [%rd13+1536];
	cvt.f64.f32 	%fd9, %f9;
	fma.rn.f64 	%fd10, %fd9, 0d4000000000000000, 0d3FF0000000000000;
	cvt.rn.f32.f64 	%f10, %fd10;
	st.global.f32 	[%rd14+1536], %f10;
$L__BB3_17:
	add.s32 	%r49, %r19, 640;
	setp.ge.s32 	%p11, %r49, %r2;
	@%p11 bra 	$L__BB3_19;
	ld.global.f32 	%f11, [%rd13+2048];
	cvt.f64.f32 	%fd11, %f11;
	fma.rn.f64 	%fd12, %fd11, 0d4000000000000000, 0d3FF0000000000000;
	cvt.rn.f32.f64 	%f12, %fd12;
	st.global.f32 	[%rd14+2048], %f12;
$L__BB3_19:
	add.s32 	%r50, %r19, 768;
	setp.ge.s32 	%p12, %r50, %r2;
	@%p12 bra 	$L__BB3_21;
	ld.global.f32 	%f13, [%rd13+2560];
	cvt.f64.f32 	%fd13, %f13;
	fma.rn.f64 	%fd14, %fd13, 0d4000000000000000, 0d3FF0000000000000;
	cvt.rn.f32.f64 	%f14, %fd14;
	st.global.f32 	[%rd14+2560], %f14;
$L__BB3_21:
	add.s32 	%r51, %r19, 896;
	setp.ge.s32 	%p13, %r51, %r2;
	@%p13 bra 	$L__BB3_23;
	ld.global.f32 	%f15, [%rd13+3072];
	cvt.f64.f32 	%fd15, %f15;
	fma.rn.f64 	%fd16, %fd15, 0d4000000000000000, 0d3FF0000000000000;
	cvt.rn.f32.f64 	%f16, %fd16;
	st.global.f32 	[%rd14+3072], %f16;
$L__BB3_23:
	add.s32 	%r67, %r67, 8;
	setp.eq.s32 	%p14, %r67, %r71;
	@%p14 bra 	$L__BB3_24;
	bra.uni 	$L__BB3_7;
$L__BB3_24:
	setp.eq.s32 	%p15, %r8, 0;
	@%p15 bra 	$L__BB3_57;
	and.b32  	%r28, %r40, 3;
	setp.lt.u32 	%p16, %r8, 4;
	@%p16 bra 	$L__BB3_35;
	shl.b32 	%r52, %r71, 7;
	add.s32 	%r29, %r52, %r4;
	setp.ge.s32 	%p17, %r29, %r2;
	@%p17 bra 	$L__BB3_28;
	mul.wide.s32 	%rd31, %r29, 4;
	add.s64 	%rd32, %rd7, %rd31;
	ld.global.f32 	%f17, [%rd32];
	cvt.f64.f32 	%fd17, %f17;
	fma.rn.f64 	%fd18, %fd17, 0d4000000000000000, 0d3FF0000000000000;
	cvt.rn.f32.f64 	%f18, %fd18;
	add.s64 	%rd33, %rd8, %rd31;
	st.global.f32 	[%rd33], %f18;
$L__BB3_28:
	add.s32 	%r30, %r29, 128;
	setp.ge.s32 	%p18, %r30, %r2;
	@%p18 bra 	$L__BB3_30;
	mul.wide.s32 	%rd34, %r30, 4;
	add.s64 	%rd35, %rd7, %rd34;
	ld.global.f32 	%f19, [%rd35];
	cvt.f64.f32 	%fd19, %f19;
	fma.rn.f64 	%fd20, %fd19, 0d4000000000000000, 0d3FF0000000000000;
	cvt.rn.f32.f64 	%f20, %fd20;
	add.s64 	%rd36, %rd8, %rd34;
	st.global.f32 	[%rd36], %f20;
$L__BB3_30:
	add.s32 	%r31, %r29, 256;
	setp.ge.s32 	%p19, %r31, %r2;
	@%p19 bra 	$L__BB3_32;
	mul.wide.s32 	%rd37, %r31, 4;
	add.s64 	%rd38, %rd7, %rd37;
	ld.global.f32 	%f21, [%rd38];
	cvt.f64.f32 	%fd21, %f21;
	fma.rn.f64 	%fd22, %fd21, 0d4000000000000000, 0d3FF0000000000000;
	cvt.rn.f32.f64 	%f22, %fd22;
	add.s64 	%rd39, %rd8, %rd37;
	st.global.f32 	[%rd39], %f22;
$L__BB3_32:
	add.s32 	%r32, %r29, 384;
	setp.ge.s32 	%p20, %r32, %r2;
	@%p20 bra 	$L__BB3_34;
	mul.wide.s32 	%rd40, %r32, 4;
	add.s64 	%rd41, %rd7, %rd40;
	ld.global.f32 	%f23, [%rd41];
	cvt.f64.f32 	%fd23, %f23;
	fma.rn.f64 	%fd24, %fd23, 0d4000000000000000, 0d3FF0000000000000;
	cvt.rn.f32.f64 	%f24, %fd24;
	add.s64 	%rd42, %rd8, %rd40;
	st.global.f32 	[%rd42], %f24;
$L__BB3_34:
	add.s32 	%r71, %r71, 4;
$L__BB3_35:
	setp.eq.s32 	%p21, %r28, 0;
	@%p21 bra 	$L__BB3_57;
	setp.eq.s32 	%p22, %r28, 1;
	@%p22 bra 	$L__BB3_42;
	shl.b32 	%r53, %r71, 7;
	add.s32 	%r35, %r53, %r4;
	setp.ge.s32 	%p23, %r35, %r2;
	@%p23 bra 	$L__BB3_39;
	mul.wide.s32 	%rd43, %r35, 4;
	add.s64 	%rd44, %rd7, %rd43;
	ld.global.f32 	%f25, [%rd44];
	cvt.f64.f32 	%fd25, %f25;
	fma.rn.f64 	%fd26, %fd25, 0d4000000000000000, 0d3FF0000000000000;
	cvt.rn.f32.f64 	%f26, %fd26;
	add.s64 	%rd45, %rd8, %rd43;
	st.global.f32 	[%rd45], %f26;
$L__BB3_39:
	add.s32 	%r36, %r35, 128;
	setp.ge.s32 	%p24, %r36, %r2;
	@%p24 bra 	$L__BB3_41;
	mul.wide.s32 	%rd46, %r36, 4;
	add.s64 	%rd47, %rd7, %rd46;
	ld.global.f32 	%f27, [%rd47];
	cvt.f64.f32 	%fd27, %f27;
	fma.rn.f64 	%fd28, %fd27, 0d4000000000000000, 0d3FF0000000000000;
	cvt.rn.f32.f64 	%f28, %fd28;
	add.s64 	%rd48, %rd8, %rd46;
	st.global.f32 	[%rd48], %f28;
$L__BB3_41:
	add.s32 	%r71, %r71, 2;
$L__BB3_42:
	and.b32  	%r54, %r40, 1;
	setp.eq.b32 	%p25, %r54, 1;
	not.pred 	%p26, %p25;
	@%p26 bra 	$L__BB3_57;
	shl.b32 	%r55, %r71, 7;
	add.s32 	%r39, %r55, %r4;
	setp.ge.s32 	%p27, %r39, %r2;
	@%p27 bra 	$L__BB3_57;
	mul.wide.s32 	%rd49, %r39, 4;
	add.s64 	%rd50, %rd7, %rd49;
	ld.global.f32 	%f29, [%rd50];
	cvt.f64.f32 	%fd29, %f29;
	fma.rn.f64 	%fd30, %fd29, 0d4000000000000000, 0d3FF0000000000000;
	cvt.rn.f32.f64 	%f30, %fd30;
	add.s64 	%rd51, %rd8, %rd49;
	st.global.f32 	[%rd51], %f30;
	bra.uni 	$L__BB3_57;
$L__BB3_45:
	setp.lt.s32 	%p28, %r40, 1;
	@%p28 bra 	$L__BB3_57;
	and.b32  	%r10, %r40, 7;
	setp.lt.u32 	%p29, %r40, 8;
	mov.b32 	%r69, 0;
	@%p29 bra 	$L__BB3_49;
	and.b32  	%r69, %r40, 2147483640;
	neg.s32 	%r66, %r69;
	mul.wide.u32 	%rd52, %r4, 4;
	add.s64 	%rd69, %rd26, %rd52;
	add.s32 	%r65, %r4, 128;
$L__BB3_48:
	.pragma "nounroll";
	mul.wide.s32 	%rd53, %r65, 4;
	add.s64 	%rd54, %rd26, %rd53;
	add.s64 	%rd55, %rd2, %rd69;
	ld.global.f32 	%f31, [%rd55];
	cvt.f64.f32 	%fd31, %f31;
	fma.rn.f64 	%fd32, %fd31, 0d4000000000000000, 0d3FF0000000000000;
	cvt.rn.f32.f64 	%f32, %fd32;
	add.s64 	%rd56, %rd1, %rd69;
	st.global.f32 	[%rd56], %f32;
	add.s64 	%rd57, %rd2, %rd54;
	ld.global.f32 	%f33, [%rd57];
	cvt.f64.f32 	%fd33, %f33;
	fma.rn.f64 	%fd34, %fd33, 0d4000000000000000, 0d3FF0000000000000;
	cvt.rn.f32.f64 	%f34, %fd34;
	add.s64 	%rd58, %rd1, %rd54;
	st.global.f32 	[%rd58], %f34;
	ld.global.f32 	%f35, [%rd57+512];
	cvt.f64.f32 	%fd35, %f35;
	fma.rn.f64 	%fd36, %fd35, 0d4000000000000000, 0d3FF0000000000000;
	cvt.rn.f32.f64 	%f36, %fd36;
	st.global.f32 	[%rd58+512], %f36;
	ld.global.f32 	%f37, [%rd57+1024];
	cvt.f64.f32 	%fd37, %f37;
	fma.rn.f64 	%fd38, %fd37, 0d4000000000000000, 0d3FF0000000000000;
	cvt.rn.f32.f64 	%f38, %fd38;
	st.global.f32 	[%rd58+1024], %f38;
	ld.global.f32 	%f39, [%rd57+1536];
	cvt.f64.f32 	%fd39, %f39;
	fma.rn.f64 	%fd40, %fd39, 0d4000000000000000, 0d3FF0000000000000;
	cvt.rn.f32.f64 	%f40, %fd40;
	st.global.f32 	[%rd58+1536], %f40;
	ld.global.f32 	%f41, [%rd57+2048];
	cvt.f64.f32 	%fd41, %f41;
	fma.rn.f64 	%fd42, %fd41, 0d4000000000000000, 0d3FF0000000000000;
	cvt.rn.f32.f64 	%f42, %fd42;
	st.global.f32 	[%rd58+2048], %f42;
	ld.global.f32 	%f43, [%rd57+2560];
	cvt.f64.f32 	%fd43, %f43;
	fma.rn.f64 	%fd44, %fd43, 0d4000000000000000, 0d3FF0000000000000;
	cvt.rn.f32.f64 	%f44, %fd44;
	st.global.f32 	[%rd58+2560], %f44;
	ld.global.f32 	%f45, [%rd57+3072];
	cvt.f64.f32 	%fd45, %f45;
	fma.rn.f64 	%fd46, %fd45, 0d4000000000000000, 0d3FF0000000000000;
	cvt.rn.f32.f64 	%f46, %fd46;
	st.global.f32 	[%rd58+3072], %f46;
	add.s32 	%r66, %r66, 8;
	add.s64 	%rd69, %rd69, 4096;
	add.s32 	%r65, %r65, 1024;
	setp.eq.s32 	%p30, %r66, 0;
	@%p30 bra 	$L__BB3_49;
	bra.uni 	$L__BB3_48;
$L__BB3_49:
	setp.eq.s32 	%p31, %r10, 0;
	@%p31 bra 	$L__BB3_57;
	and.b32  	%r22, %r40, 3;
	setp.lt.u32 	%p32, %r10, 4;
	@%p32 bra 	$L__BB3_52;
	shl.b32 	%r57, %r69, 7;
	add.s32 	%r58, %r57, %r4;
	mul.wide.s32 	%rd59, %r58, 4;
	add.s64 	%rd60, %rd7, %rd59;
	ld.global.f32 	%f47, [%rd60];
	cvt.f64.f32 	%fd47, %f47;
	fma.rn.f64 	%fd48, %fd47, 0d4000000000000000, 0d3FF0000000000000;
	cvt.rn.f32.f64 	%f48, %fd48;
	add.s64 	%rd61, %rd8, %rd59;
	st.global.f32 	[%rd61], %f48;
	ld.global.f32 	%f49, [%rd60+512];
	cvt.f64.f32 	%fd49, %f49;
	fma.rn.f64 	%fd50, %fd49, 0d4000000000000000, 0d3FF0000000000000;
	cvt.rn.f32.f64 	%f50, %fd50;
	st.global.f32 	[%rd61+512], %f50;
	ld.global.f32 	%f51, [%rd60+1024];
	cvt.f64.f32 	%fd51, %f51;
	fma.rn.f64 	%fd52, %fd51, 0d4000000000000000, 0d3FF0000000000000;
	cvt.rn.f32.f64 	%f52, %fd52;
	st.global.f32 	[%rd61+1024], %f52;
	ld.global.f32 	%f53, [%rd60+1536];
	cvt.f64.f32 	%fd53, %f53;
	fma.rn.f64 	%fd54, %fd53, 0d4000000000000000, 0d3FF0000000000000;
	cvt.rn.f32.f64 	%f54, %fd54;
	st.global.f32 	[%rd61+1536], %f54;
	add.s32 	%r69, %r69, 4;
$L__BB3_52:
	setp.eq.s32 	%p33, %r22, 0;
	@%p33 bra 	$L__BB3_57;
	setp.eq.s32 	%p34, %r22, 1;
	@%p34 bra 	$L__BB3_55;
	shl.b32 	%r59, %r69, 7;
	add.s32 	%r60, %r59, %r4;
	mul.wide.s32 	%rd62, %r60, 4;
	add.s64 	%rd63, %rd7, %rd62;
	ld.global.f32 	%f55, [%rd63];
	cvt.f64.f32 	%fd55, %f55;
	fma.rn.f64 	%fd56, %fd55, 0d4000000000000000, 0d3FF0000000000000;
	cvt.rn.f32.f64 	%f56, %fd56;
	add.s64 	%rd64, %rd8, %rd62;
	st.global.f32 	[%rd64], %f56;
	ld.global.f32 	%f57, [%rd63+512];
	cvt.f64.f32 	%fd57, %f57;
	fma.rn.f64 	%fd58, %fd57, 0d4000000000000000, 0d3FF0000000000000;
	cvt.rn.f32.f64 	%f58, %fd58;
	st.global.f32 	[%rd64+512], %f58;
	add.s32 	%r69, %r69, 2;
$L__BB3_55:
	and.b32  	%r61, %r40, 1;
	setp.eq.b32 	%p35, %r61, 1;
	not.pred 	%p36, %p35;
	@%p36 bra 	$L__BB3_57;
	shl.b32 	%r62, %r69, 7;
	add.s32 	%r63, %r62, %r4;
	mul.wide.s32 	%rd65, %r63, 4;
	add.s64 	%rd66, %rd7, %rd65;
	ld.global.f32 	%f59, [%rd66];
	cvt.f64.f32 	%fd59, %f59;
	fma.rn.f64 	%fd60, %fd59, 0d4000000000000000, 0d3FF0000000000000;
	cvt.rn.f32.f64 	%f60, %fd60;
	add.s64 	%rd67, %rd8, %rd65;
	st.global.f32 	[%rd67], %f60;
$L__BB3_57:
	ret;

}


// ===== COMPILED SASS (sm_100) =====

	.target	sm_100

	.elftype	@"ET_EXEC"


//--------------------- .note.nv.tkinfo           --------------------------
	.section	.note.nv.tkinfo,"",@"SHT_NOTE"
	.sectionflags	@"SHF_NOTE_NV_TKINFO"
	.tkinfo
        /*0018*/ 	.word	0x00000002
        /*0030*/ 	.string	""
        /*0030*/ 	.string	"ptxas"
        /*0030*/ 	.string	"Cuda compilation tools, release 13.0, V13.0.88"
        /*0030*/ 	.string	"Build cuda_13.0.r13.0/compiler.36424714_0"
        /*0030*/ 	.string	"-arch sm_100 -m 64 "



//--------------------- .note.nv.cuinfo           --------------------------
	.section	.note.nv.cuinfo,"",@"SHT_NOTE"
	.sectionflags	@"SHF_NOTE_NV_CUINFO"
        /*0018*/ 	.short	0x0002
        /*001a*/ 	.short	0x0064
        /*001c*/ 	.short	0x0082
	.zero		2


//--------------------- .nv.info                  --------------------------
	.section	.nv.info,"",@"SHT_CUDA_INFO"
	.align	4


	//----- nvinfo : EIATTR_REGCOUNT
	.align		4
        /*0000*/ 	.byte	0x04, 0x2f
        /*0002*/ 	.short	(.L_44 - .L_43)
	.align		4
.L_43:
        /*0004*/ 	.word	index@(_ZN3cub18CUB_300001_SM_10006detail11EmptyKernelIvEEvv)
        /*0008*/ 	.word	0x00000004


	//----- nvinfo : EIATTR_FRAME_SIZE
	.align		4
.L_44:
        /*000c*/ 	.byte	0x04, 0x11
        /*000e*/ 	.short	(.L_46 - .L_45)
	.align		4
.L_45:
        /*0010*/ 	.word	index@(_ZN3cub18CUB_300001_SM_10006detail11EmptyKernelIvEEvv)
        /*0014*/ 	.word	0x00000000


	//----- nvinfo : EIATTR_REGCOUNT
	.align		4
.L_46:
        /*0018*/ 	.byte	0x04, 0x2f
        /*001a*/ 	.short	(.L_48 - .L_47)
	.align		4
.L_47:
        /*001c*/ 	.word	index@(_ZN3cub18CUB_300001_SM_10006detail8for_each13static_kernelINS2_12policy_hub_t12policy_500_tEmN6thrust24THRUST_300001_SM_1000_NS8cuda_cub20__uninitialized_fill7functorINS7_10device_ptrIfEEfEEEEvT0_T1_)
        /*0020*/ 	.word	0x00000008


	//----- nvinfo : EIATTR_FRAME_SIZE
	.align		4
.L_48:
        /*0024*/ 	.byte	0x04, 0x11
        /*0026*/ 	.short	(.L_50 - .L_49)
	.align		4
.L_49:
        /*0028*/ 	.word	index@(_ZN3cub18CUB_300001_SM_10006detail8for_each13static_kernelINS2_12policy_hub_t12policy_500_tEmN6thrust24THRUST_300001_SM_1000_NS8cuda_cub20__uninitialized_fill7functorINS7_10device_ptrIfEEfEEEEvT0_T1_)
        /*002c*/ 	.word	0x00000000


	//----- nvinfo : EIATTR_REGCOUNT
	.align		4
.L_50:
        /*0030*/ 	.byte	0x04, 0x2f
        /*0032*/ 	.short	(.L_52 - .L_51)
	.align		4
.L_51:
        /*0034*/ 	.word	index@(_ZN3cub18CUB_300001_SM_10006detail9transform16transform_kernelINS2_10policy_hubILb1EN4cuda3std3__45tupleIJN6thrust24THRUST_300001_SM_1000_NS6detail15normal_iteratorINSA_10device_ptrIfEEEEEEEE10policy1000Ei15function_objectSF_JPfEEEvT0_iT1_T2_DpNS2_10kernel_argIT3_EE)
        /*0038*/ 	.word	0x0000001f


	//----- nvinfo : EIATTR_FRAME_SIZE
	.align		4
.L_52:
        /*003c*/ 	.byte	0x04, 0x11
        /*003e*/ 	.short	(.L_54 - .L_53)
	.align		4
.L_53:
        /*0040*/ 	.word	index@(_ZN3cub18CUB_300001_SM_10006detail9transform16transform_kernelINS2_10policy_hubILb1EN4cuda3std3__45tupleIJN6thrust24THRUST_300001_SM_1000_NS6detail15normal_iteratorINSA_10device_ptrIfEEEEEEEE10policy1000Ei15function_objectSF_JPfEEEvT0_iT1_T2_DpNS2_10kernel_argIT3_EE)
        /*0044*/ 	.word	0x00000000


	//----- nvinfo : EIATTR_REGCOUNT
	.align		4
.L_54:
        /*0048*/ 	.byte	0x04, 0x2f
        /*004a*/ 	.short	(.L_56 - .L_55)
	.align		4
.L_55:
        /*004c*/ 	.word	index@(_ZN3cub18CUB_300001_SM_10006detail9transform16transform_kernelINS2_10policy_hubILb1EN4cuda3std3__45tupleIJN6thrust24THRUST_300001_SM_1000_NS6detail15normal_iteratorINSA_10device_ptrIfEEEEEEEE10policy1000El15function_objectSF_JPfEEEvT0_iT1_T2_DpNS2_10kernel_argIT3_EE)
        /*0050*/ 	.word	0x00000020


	//----- nvinfo : EIATTR_FRAME_SIZE
	.align		4
.L_56:
        /*0054*/ 	.byte	0x04, 0x11
        /*0056*/ 	.short	(.L_58 - .L_57)
	.align		4
.L_57:
        /*0058*/ 	.word	index@(_ZN3cub18CUB_300001_SM_10006detail9transform16transform_kernelINS2_10policy_hubILb1EN4cuda3std3__45tupleIJN6thrust24THRUST_300001_SM_1000_NS6detail15normal_iteratorINSA_10device_ptrIfEEEEEEEE10policy1000El15function_objectSF_JPfEEEvT0_iT1_T2_DpNS2_10kernel_argIT3_EE)
        /*005c*/ 	.word	0x00000000


	//----- nvinfo : EIATTR_MIN_STACK_SIZE
	.align		4
.L_58:
        /*0060*/ 	.byte	0x04, 0x12
        /*0062*/ 	.short	(.L_60 - .L_59)
	.align		4
.L_59:
        /*0064*/ 	.word	index@(_ZN3cub18CUB_300001_SM_10006detail9transform16transform_kernelINS2_10policy_hubILb1EN4cuda3std3__45tupleIJN6thrust24THRUST_300001_SM_1000_NS6detail15normal_iteratorINSA_10device_ptrIfEEEEEEEE10policy1000El15function_objectSF_JPfEEEvT0_iT1_T2_DpNS2_10kernel_argIT3_EE)
        /*0068*/ 	.word	0x00000000


	//----- nvinfo : EIATTR_MIN_STACK_SIZE
	.align		4
.L_60:
        /*006c*/ 	.byte	0x04, 0x12
        /*006e*/ 	.short	(.L_62 - .L_61)
	.align		4
.L_61:
        /*0070*/ 	.word	index@(_ZN3cub18CUB_300001_SM_10006detail9transform16transform_kernelINS2_10policy_hubILb1EN4cuda3std3__45tupleIJN6thrust24THRUST_300001_SM_1000_NS6detail15normal_iteratorINSA_10device_ptrIfEEEEEEEE10policy1000Ei15function_objectSF_JPfEEEvT0_iT1_T2_DpNS2_10kernel_argIT3_EE)
        /*0074*/ 	.word	0x00000000


	//----- nvinfo : EIATTR_MIN_STACK_SIZE
	.align		4
.L_62:
        /*0078*/ 	.byte	0x04, 0x12
        /*007a*/ 	.short	(.L_64 - .L_63)
	.align		4
.L_63:
        /*007c*/ 	.word	index@(_ZN3cub18CUB_300001_SM_10006detail8for_each13static_kernelINS2_12policy_hub_t12policy_500_tEmN6thrust24THRUST_300001_SM_1000_NS8cuda_cub20__uninitialized_fill7functorINS7_10device_ptrIfEEfEEEEvT0_T1_)
        /*0080*/ 	.word	0x00000000


	//----- nvinfo : EIATTR_MIN_STACK_SIZE
	.align		4
.L_64:
        /*0084*/ 	.byte	0x04, 0x12
        /*0086*/ 	.short	(.L_66 - .L_65)
	.align		4
.L_65:
        /*0088*/ 	.word	index@(_ZN3cub18CUB_300001_SM_10006detail11EmptyKernelIvEEvv)
        /*008c*/ 	.word	0x00000000
.L_66:


//--------------------- .nv.compat                --------------------------
	.section	.nv.compat,"",@"SHT_CUDA_COMPAT_INFO"
	.align	4
        /*0000*/ 	.byte	0x02, 0x09, 0x00, 0x00, 0x02, 0x02, 0x01, 0x00, 0x02, 0x05, 0x05, 0x00, 0x03, 0x07, 0x01, 0x01
        /*0010*/ 	.byte	0x02, 0x03, 0x00, 0x00, 0x02, 0x06, 0x01, 0x00, 0x04, 0x0b, 0x08, 0x00, 0x01, 0x00, 0x00, 0x00
        /*0020*/ 	.byte	0x00, 0x00, 0x00, 0x00


//--------------------- .nv.info._ZN3cub18CUB_300001_SM_10006detail9transform16transform_kernelINS2_10policy_hubILb1EN4cuda3std3__45tupleIJN6thrust24THRUST_300001_SM_1000_NS6detail15normal_iteratorINSA_10device_ptrIfEEEEEEEE10policy1000El15function_objectSF_JPfEEEvT0_iT1_T2_DpNS2_10kernel_argIT3_EE --------------------------
	.section	.nv.info._ZN3cub18CUB_300001_SM_10006detail9transform16transform_kernelINS2_10policy_hubILb1EN4cuda3std3__45tupleIJN6thrust24THRUST_300001_SM_1000_NS6detail15normal_iteratorINSA_10device_ptrIfEEEEEEEE10policy1000El15function_objectSF_JPfEEEvT0_iT1_T2_DpNS2_10kernel_argIT3_EE,"",@"SHT_CUDA_INFO"
	.sectionflags	@""
	.align	4


	//----- nvinfo : EIATTR_CUDA_API_VERSION
	.align		4
        /*0000*/ 	.byte	0x04, 0x37
        /*0002*/ 	.short	(.L_68 - .L_67)
.L_67:
        /*0004*/ 	.word	0x00000082


	//----- nvinfo : EIATTR_KPARAM_INFO
	.align		4
.L_68:
        /*0008*/ 	.byte	0x04, 0x17
        /*000a*/ 	.short	(.L_70 - .L_69)
.L_69:
        /*000c*/ 	.word	0x00000000
        /*0010*/ 	.short	0x0004
        /*0012*/ 	.short	0x0018
        /*0014*/ 	.byte	0x00, 0xf0, 0x41, 0x00


	//----- nvinfo : EIATTR_KPARAM_INFO
	.align		4
.L_70:
        /*0018*/ 	.byte	0x04, 0x17
        /*001a*/ 	.short	(.L_72 - .L_71)
.L_71:
        /*001c*/ 	.word	0x00000000
        /*0020*/ 	.short	0x0003
        /*0022*/ 	.short	0x0010
        /*0024*/ 	.byte	0x00, 0xf0, 0x21, 0x00


	//----- nvinfo : EIATTR_KPARAM_INFO
	.align		4
.L_72:
        /*0028*/ 	.byte	0x04, 0x17
        /*002a*/ 	.short	(.L_74 - .L_73)
.L_73:
        /*002c*/ 	.word	0x00000000
        /*0030*/ 	.short	0x0002
        /*0032*/ 	.short	0x000c
        /*0034*/ 	.byte	0x00, 0xf0, 0x05, 0x00


	//----- nvinfo : EIATTR_KPARAM_INFO
	.align		4
.L_74:
        /*0038*/ 	.byte	0x04, 0x17
        /*003a*/ 	.short	(.L_76 - .L_75)
.L_75:
        /*003c*/ 	.word	0x00000000
        /*0040*/ 	.short	0x0001
        /*0042*/ 	.short	0x0008
        /*0044*/ 	.byte	0x00, 0xf0, 0x11, 0x00


	//----- nvinfo : EIATTR_KPARAM_INFO
	.align		4
.L_76:
        /*0048*/ 	.byte	0x04, 0x17
        /*004a*/ 	.short	(.L_78 - .L_77)
.L_77:
        /*004c*/ 	.word	0x00000000
        /*0050*/ 	.short	0x0000
        /*0052*/ 	.short	0x0000
        /*0054*/ 	.byte	0x00, 0xf0, 0x21, 0x00


	//----- nvinfo : EIATTR_SPARSE_MMA_MASK
	.align		4
.L_78:
        /*0058*/ 	.byte	0x03, 0x50
        /*005a*/ 	.short	0x0000


	//----- nvinfo : EIATTR_MAXREG_COUNT
	.align		4
        /*005c*/ 	.byte	0x03, 0x1b
        /*005e*/ 	.short	0x00ff


	//----- nvinfo : EIATTR_MERCURY_ISA_VERSION
	.align		4
        /*0060*/ 	.byte	0x03, 0x5f
        /*0062*/ 	.short	0x0101


	//----- nvinfo : EIATTR_VRC_CTA_INIT_COUNT
	.align		4
        /*0064*/ 	.byte	0x02, 0x4a
	.zero		1
	.zero		1


	//----- nvinfo : EIATTR_EXIT_INSTR_OFFSETS
	.align		4
        /*0068*/ 	.byte	0x04, 0x1c
        /*006a*/ 	.short	(.L_80 - .L_79)


	//   ....[0]....
.L_79:
        /*006c*/ 	.word	0x000002a0


	//   ....[1]....
        /*0070*/ 	.word	0x00000d10


	//   ....[2]....
        /*0074*/ 	.word	0x00001040


	//   ....[3]....
        /*0078*/ 	.word	0x00001200


	//   ....[4]....
        /*007c*/ 	.word	0x00001230


	//   ....[5]....
        /*0080*/ 	.word	0x000012d0


	//   ....[6]....
        /*0084*/ 	.word	0x000012f0


	//   ....[7]....
        /*0088*/ 	.word	0x00001720


	//   ....[8]....
        /*008c*/ 	.word	0x00001910


	//   ....[9]....
        /*0090*/ 	.word	0x00001a60


	//   ....[10]....
        /*0094*/ 	.word	0x00001b10


	//----- nvinfo : EIATTR_MAX_THREADS
	.align		4
.L_80:
        /*0098*/ 	.byte	0x04, 0x05
        /*009a*/ 	.short	(.L_82 - .L_81)
.L_81:
        /*009c*/ 	.word	0x00000080
        /*00a0*/ 	.word	0x00000001
        /*00a4*/ 	.word	0x00000001


	//----- nvinfo : EIATTR_CRS_STACK_SIZE
	.align		4
.L_82:
        /*00a8*/ 	.byte	0x04, 0x1e
        /*00aa*/ 	.short	(.L_84 - .L_83)
.L_83:
        /*00ac*/ 	.word	0x00000000


	//----- nvinfo : EIATTR_CBANK_PARAM_SIZE
	.align		4
.L_84:
        /*00b0*/ 	.byte	0x03, 0x19
        /*00b2*/ 	.short	0x0028


	//----- nvinfo : EIATTR_PARAM_CBANK
	.align		4
        /*00b4*/ 	.byte	0x04, 0x0a
        /*00b6*/ 	.short	(.L_86 - .L_85)
	.align		4
.L_85:
        /*00b8*/ 	.word	index@(.nv.constant0._ZN3cub18CUB_300001_SM_10006detail9transform16transform_kernelINS2_10policy_hubILb1EN4cuda3std3__45tupleIJN6thrust24THRUST_300001_SM_1000_NS6detail15normal_iteratorINSA_10device_ptrIfEEEEEEEE10policy1000El15function_objectSF_JPfEEEvT0_iT1_T2_DpNS2_10kernel_argIT3_EE)
        /*00bc*/ 	.short	0x0380
        /*00be*/ 	.short	0x0028


	//----- nvinfo : EIATTR_SW_WAR
	.align		4
.L_86:
        /*00c0*/ 	.byte	0x04, 0x36
        /*00c2*/ 	.short	(.L_88 - .L_87)
.L_87:
        /*00c4*/ 	.word	0x00000008
.L_88:


//--------------------- .nv.info._ZN3cub18CUB_300001_SM_10006detail9transform16transform_kernelINS2_10policy_hubILb1EN4cuda3std3__45tupleIJN6thrust24THRUST_300001_SM_1000_NS6detail15normal_iteratorINSA_10device_ptrIfEEEEEEEE10policy1000Ei15function_objectSF_JPfEEEvT0_iT1_T2_DpNS2_10kernel_argIT3_EE --------------------------
	.section	.nv.info._ZN3cub18CUB_300001_SM_10006detail9transform16transform_kernelINS2_10policy_hubILb1EN4cuda3std3__45tupleIJN6thrust24THRUST_300001_SM_1000_NS6detail15normal_iteratorINSA_10device_ptrIfEEEEEEEE10policy1000Ei15function_objectSF_JPfEEEvT0_iT1_T2_DpNS2_10kernel_argIT3_EE,"",@"SHT_CUDA_INFO"
	.sectionflags	@""
	.align	4


	//----- nvinfo : EIATTR_CUDA_API_VERSION
	.align		4
        /*0000*/ 	.byte	0x04, 0x37
        /*0002*/ 	.short	(.L_90 - .L_89)
.L_89:
        /*0004*/ 	.word	0x00000082


	//----- nvinfo : EIATTR_KPARAM_INFO
	.align		4
.L_90:
        /*0008*/ 	.byte	0x04, 0x17
        /*000a*/ 	.short	(.L_92 - .L_91)
.L_91:
        /*000c*/ 	.word	0x00000000
        /*0010*/ 	.short	0x0004
        /*0012*/ 	.short	0x0018
        /*0014*/ 	.byte	0x00, 0xf0, 0x41, 0x00


	//----- nvinfo : EIATTR_KPARAM_INFO
	.align		4
.L_92:
        /*0018*/ 	.byte	0x04, 0x17
        /*001a*/ 	.short	(.L_94 - .L_93)
.L_93:
        /*001c*/ 	.word	0x00000000
        /*0020*/ 	.short	0x0003
        /*0022*/ 	.short	0x0010
        /*0024*/ 	.byte	0x00, 0xf0, 0x21, 0x00


	//----- nvinfo : EIATTR_KPARAM_INFO
	.align		4
.L_94:
        /*0028*/ 	.byte	0x04, 0x17
        /*002a*/ 	.short	(.L_96 - .L_95)
.L_95:
        /*002c*/ 	.word	0x00000000
        /*0030*/ 	.short	0x0002
        /*0032*/ 	.short	0x0008
        /*0034*/ 	.byte	0x00, 0xf0, 0x05, 0x00


	//----- nvinfo : EIATTR_KPARAM_INFO
	.align		4
.L_96:
        /*0038*/ 	.byte	0x04, 0x17
        /*003a*/ 	.short	(.L_98 - .L_97)
.L_97:
        /*003c*/ 	.word	0x00000000
        /*0040*/ 	.short	0x0001
        /*0042*/ 	.short	0x0004
        /*0044*/ 	.byte	0x00, 0xf0, 0x11, 0x00


	//----- nvinfo : EIATTR_KPARAM_INFO
	.align		4
.L_98:
        /*0048*/ 	.byte	0x04, 0x17
        /*004a*/ 	.short	(.L_100 - .L_99)
.L_99:
        /*004c*/ 	.word	0x00000000
        /*0050*/ 	.short	0x0000
        /*0052*/ 	.short	0x0000
        /*0054*/ 	.byte	0x00, 0xf0, 0x11, 0x00


	//----- nvinfo : EIATTR_SPARSE_MMA_MASK
	.align		4
.L_100:
        /*0058*/ 	.byte	0x03, 0x50
        /*005a*/ 	.short	0x0000


	//----- nvinfo : EIATTR_MAXREG_COUNT
	.align		4
        /*005c*/ 	.byte	0x03, 0x1b
        /*005e*/ 	.short	0x00ff


	//----- nvinfo : EIATTR_MERCURY_ISA_VERSION
	.align		4
        /*0060*/ 	.byte	0x03, 0x5f
        /*0062*/ 	.short	0x0101


	//----- nvinfo : EIATTR_VRC_CTA_INIT_COUNT
	.align		4
        /*0064*/ 	.byte	0x02, 0x4a
	.zero		1
	.zero		1


	//----- nvinfo : EIATTR_EXIT_INSTR_OFFSETS
	.align		4
        /*0068*/ 	.byte	0x04, 0x1c
        /*006a*/ 	.short	(.L_102 - .L_101)


	//   ....[0]....
.L_101:
        /*006c*/ 	.word	0x00000210


	//   ....[1]....
        /*0070*/ 	.word	0x00000660


	//   ....[2]....
        /*0074*/ 	.word	0x00000860


	//   ....[3]....
        /*0078*/ 	.word	0x000009b0


	//   ....[4]....
        /*007c*/ 	.word	0x00000a60


	//   ....[5]....
        /*0080*/ 	.word	0x00000a80


	//   ....[6]....
        /*0084*/ 	.word	0x00001020


	//   ....[7]....
        /*0088*/ 	.word	0x00001350


	//   ....[8]....
        /*008c*/ 	.word	0x00001510


	//   ....[9]....
        /*0090*/ 	.word	0x00001540


	//   ....[10]....
        /*0094*/ 	.word	0x000015e0


	//----- nvinfo : EIATTR_MAX_THREADS
	.align		4
.L_102:
        /*0098*/ 	.byte	0x04, 0x05
        /*009a*/ 	.short	(.L_104 - .L_103)
.L_103:
        /*009c*/ 	.word	0x00000080
        /*00a0*/ 	.word	0x00000001
        /*00a4*/ 	.word	0x00000001


	//----- nvinfo : EIATTR_CRS_STACK_SIZE
	.align		4
.L_104:
        /*00a8*/ 	.byte	0x04, 0x1e
        /*00aa*/ 	.short	(.L_106 - .L_105)
.L_105:
        /*00ac*/ 	.word	0x00000000


	//----- nvinfo : EIATTR_CBANK_PARAM_SIZE
	.align		4
.L_106:
        /*00b0*/ 	.byte	0x03, 0x19
        /*00b2*/ 	.short	0x0028


	//----- nvinfo : EIATTR_PARAM_CBANK
	.align		4
        /*00b4*/ 	.byte	0x04, 0x0a
        /*00b6*/ 	.short	(.L_108 - .L_107)
	.align		4
.L_107:
        /*00b8*/ 	.word	index@(.nv.constant0._ZN3cub18CUB_300001_SM_10006detail9transform16transform_kernelINS2_10policy_hubILb1EN4cuda3std3__45tupleIJN6thrust24THRUST_300001_SM_1000_NS6detail15normal_iteratorINSA_10device_ptrIfEEEEEEEE10policy1000Ei15function_objectSF_JPfEEEvT0_iT1_T2_DpNS2_10kernel_argIT3_EE)
        /*00bc*/ 	.short	0x0380
        /*00be*/ 	.short	0x0028


	//----- nvinfo : EIATTR_SW_WAR
	.align		4
.L_108:
        /*00c0*/ 	.byte	0x04, 0x36
        /*00c2*/ 	.short	(.L_110 - .L_109)
.L_109:
        /*00c4*/ 	.word	0x00000008
.L_110:


//--------------------- .nv.info._ZN3cub18CUB_300001_SM_10006detail8for_each13static_kernelINS2_12policy_hub_t12policy_500_tEmN6thrust24THRUST_300001_SM_1000_NS8cuda_cub20__uninitialized_fill7functorINS7_10device_ptrIfEEfEEEEvT0_T1_ --------------------------
	.section	.nv.info._ZN3cub18CUB_300001_SM_10006detail8for_each13static_kernelINS2_12policy_hub_t12policy_500_tEmN6thrust24THRUST_300001_SM_1000_NS8cuda_cub20__uninitialized_fill7functorINS7_10device_ptrIfEEfEEEEvT0_T1_,"",@"SHT_CUDA_INFO"
	.sectionflags	@""
	.align	4


	//----- nvinfo : EIATTR_CUDA_API_VERSION
	.align		4
        /*0000*/ 	.byte	0x04, 0x37
        /*0002*/ 	.short	(.L_112 - .L_111)
.L_111:
        /*0004*/ 	.word	0x00000082


	//----- nvinfo : EIATTR_KPARAM_INFO
	.align		4
.L_112:
        /*0008*/ 	.byte	0x04, 0x17
        /*000a*/ 	.short	(.L_114 - .L_113)
.L_113:
        /*000c*/ 	.word	0x00000000
        /*0010*/ 	.short	0x0001
        /*0012*/ 	.short	0x0008
        /*0014*/ 	.byte	0x00, 0xf0, 0x41, 0x00


	//----- nvinfo : EIATTR_KPARAM_INFO
	.align		4
.L_114:
        /*0018*/ 	.byte	0x04, 0x17
        /*001a*/ 	.short	(.L_116 - .L_115)
.L_115:
        /*001c*/ 	.word	0x00000000
        /*0020*/ 	.short	0x0000
        /*0022*/ 	.short	0x0000
        /*0024*/ 	.byte	0x00, 0xf0, 0x21, 0x00


	//----- nvinfo : EIATTR_SPARSE_MMA_MASK
	.align		4
.L_116:
        /*0028*/ 	.byte	0x03, 0x50
        /*002a*/ 	.short	0x0000


	//----- nvinfo : EIATTR_MAXREG_COUNT
	.align		4
        /*002c*/ 	.byte	0x03, 0x1b
        /*002e*/ 	.short	0x00ff


	//----- nvinfo : EIATTR_MERCURY_ISA_VERSION
	.align		4
        /*0030*/ 	.byte	0x03, 0x5f
        /*0032*/ 	.short	0x0101


	//----- nvinfo : EIATTR_VRC_CTA_INIT_COUNT
	.align		4
        /*0034*/ 	.byte	0x02, 0x4a
	.zero		1
	.zero		1


	//----- nvinfo : EIATTR_EXIT_INSTR_OFFSETS
	.align		4
        /*0038*/ 	.byte	0x04, 0x1c
        /*003a*/ 	.short	(.L_118 - .L_117)


	//   ....[0]....
.L_117:
        /*003c*/ 	.word	0x00000130


	//   ....[1]....
        /*0040*/ 	.word	0x00000230


	//   ....[2]....
        /*0044*/ 	.word	0x00000260


	//----- nvinfo : EIATTR_MAX_THREADS
	.align		4
.L_118:
        /*0048*/ 	.byte	0x04, 0x05
        /*004a*/ 	.short	(.L_120 - .L_119)
.L_119:
        /*004c*/ 	.word	0x00000100
        /*0050*/ 	.word	0x00000001
        /*0054*/ 	.word	0x00000001


	//----- nvinfo : EIATTR_CBANK_PARAM_SIZE
	.align		4
.L_120:
        /*0058*/ 	.byte	0x03, 0x19
        /*005a*/ 	.short	0x0018


	//----- nvinfo : EIATTR_PARAM_CBANK
	.align		4
        /*005c*/ 	.byte	0x04, 0x0a
        /*005e*/ 	.short	(.L_122 - .L_121)
	.align		4
.L_121:
        /*0060*/ 	.word	index@(.nv.constant0._ZN3cub18CUB_300001_SM_10006detail8for_each13static_kernelINS2_12policy_hub_t12policy_500_tEmN6thrust24THRUST_300001_SM_1000_NS8cuda_cub20__uninitialized_fill7functorINS7_10device_ptrIfEEfEEEEvT0_T1_)
        /*0064*/ 	.short	0x0380
        /*0066*/ 	.short	0x0018


	//----- nvinfo : EIATTR_SW_WAR
	.align		4
.L_122:
        /*0068*/ 	.byte	0x04, 0x36
        /*006a*/ 	.short	(.L_124 - .L_123)
.L_123:
        /*006c*/ 	.word	0x00000008
.L_124:


//--------------------- .nv.info._ZN3cub18CUB_300001_SM_10006detail11EmptyKernelIvEEvv --------------------------
	.section	.nv.info._ZN3cub18CUB_300001_SM_10006detail11EmptyKernelIvEEvv,"",@"SHT_CUDA_INFO"
	.sectionflags	@""
	.align	4


	//----- nvinfo : EIATTR_CUDA_API_VERSION
	.align		4
        /*0000*/ 	.byte	0x04, 0x37
        /*0002*/ 	.short	(.L_126 - .L_125)
.L_125:
        /*0004*/ 	.word	0x00000082


	//----- nvinfo : EIATTR_SPARSE_MMA_MASK
	.align		4
.L_126:
        /*0008*/ 	.byte	0x03, 0x50
        /*000a*/ 	.short	0x0000


	//----- nvinfo : EIATTR_MAXREG_COUNT
	.align		4
        /*000c*/ 	.byte	0x03, 0x1b
        /*000e*/ 	.short	0x00ff


	//----- nvinfo : EIATTR_MERCURY_ISA_VERSION
	.align		4
        /*0010*/ 	.byte	0x03, 0x5f
        /*0012*/ 	.short	0x0101


	//----- nvinfo : EIATTR_VRC_CTA_INIT_COUNT
	.align		4
        /*0014*/ 	.byte	0x02, 0x4a
	.zero		1
	.zero		1


	//----- nvinfo : EIATTR_EXIT_INSTR_OFFSETS
	.align		4
        /*0018*/ 	.byte	0x04, 0x1c
        /*001a*/ 	.short	(.L_128 - .L_127)


	//   ....[0]....
.L_127:
        /*001c*/ 	.word	0x00000010


	//----- nvinfo : EIATTR_SW_WAR
	.align		4
.L_128:
        /*0020*/ 	.byte	0x04, 0x36
        /*0022*/ 	.short	(.L_130 - .L_129)
.L_129:
        /*0024*/ 	.word	0x00000008
.L_130:


//--------------------- .nv.callgraph             --------------------------
	.section	.nv.callgraph,"",@"SHT_CUDA_CALLGRAPH"
	.align	4
	.sectionentsize	8
	.align		4
        /*0000*/ 	.word	0x00000000
	.align		4
        /*0004*/ 	.word	0xffffffff
	.align		4
        /*0008*/ 	.word	0x00000000
	.align		4
        /*000c*/ 	.word	0xfffffffe
	.align		4
        /*0010*/ 	.word	0x00000000
	.align		4
        /*0014*/ 	.word	0xfffffffd
	.align		4
        /*0018*/ 	.word	0x00000000
	.align		4
        /*001c*/ 	.word	0xfffffffc


//--------------------- .nv.constant4             --------------------------
	.section	.nv.constant4,"a",@progbits
	.align	8
	.align		8
.nv.constant4:
        /*0000*/ 	.dword	_ZN30_INTERNAL_a5b354b3_4_k_cu_main4cuda3std3__45__cpo5beginE
	.align		8
        /*0008*/ 	.dword	_ZN30_INTERNAL_a5b354b3_4_k_cu_main4cuda3std3__45__cpo3endE
	.align		8
        /*0010*/ 	.dword	_ZN30_INTERNAL_a5b354b3_4_k_cu_main4cuda3std3__45__cpo6cbeginE
	.align		8
        /*0018*/ 	.dword	_ZN30_INTERNAL_a5b354b3_4_k_cu_main4cuda3std3__45__cpo4cendE
	.align		8
        /*0020*/ 	.dword	_ZN30_INTERNAL_a5b354b3_4_k_cu_main4cuda3std3__45__cpo6rbeginE
	.align		8
        /*0028*/ 	.dword	_ZN30_INTERNAL_a5b354b3_4_k_cu_main4cuda3std3__45__cpo4rendE
	.align		8
        /*0030*/ 	.dword	_ZN30_INTERNAL_a5b354b3_4_k_cu_main4cuda3std3__45__cpo7crbeginE
	.align		8
        /*0038*/ 	.dword	_ZN30_INTERNAL_a5b354b3_4_k_cu_main4cuda3std3__45__cpo5crendE
	.align		8
        /*0040*/ 	.dword	_ZN30_INTERNAL_a5b354b3_4_k_cu_main4cuda3std3__432_GLOBAL__N__a5b354b3_4_k_cu_main6ignoreE
	.align		8
        /*0048*/ 	.dword	_ZN30_INTERNAL_a5b354b3_4_k_cu_main4cuda3std3__419piecewise_constructE
	.align		8
        /*0050*/ 	.dword	_ZN30_INTERNAL_a5b354b3_4_k_cu_main4cuda3std3__48in_placeE
	.align		8
        /*0058*/ 	.dword	_ZN30_INTERNAL_a5b354b3_4_k_cu_main4cuda3std3__420unreachable_sentinelE
	.align		8
        /*0060*/ 	.dword	_ZN30_INTERNAL_a5b354b3_4_k_cu_main4cuda3std3__47nulloptE
	.align		8
        /*0068*/ 	.dword	_ZN30_INTERNAL_a5b354b3_4_k_cu_main4cuda3std3__48unexpectE
	.align		8
        /*0070*/ 	.dword	_ZN30_INTERNAL_a5b354b3_4_k_cu_main4cuda3std6ranges3__45__cpo4swapE
	.align		8
        /*0078*/ 	.dword	_ZN30_INTERNAL_a5b354b3_4_k_cu_main4cuda3std6ranges3__45__cpo9iter_moveE
	.align		8
        /*0080*/ 	.dword	_ZN30_INTERNAL_a5b354b3_4_k_cu_main4cuda3std6ranges3__45__cpo5beginE
	.align		8
        /*0088*/ 	.dword	_ZN30_INTERNAL_a5b354b3_4_k_cu_main4cuda3std6ranges3__45__cpo3endE
	.align		8
        /*0090*/ 	.dword	_ZN30_INTERNAL_a5b354b3_4_k_cu_main4cuda3std6ranges3__45__cpo6cbeginE
	.align		8
        /*0098*/ 	.dword	_ZN30_INTERNAL_a5b354b3_4_k_cu_main4cuda3std6ranges3__45__cpo4cendE
	.align		8
        /*00a0*/ 	.dword	_ZN30_INTERNAL_a5b354b3_4_k_cu_main4cuda3std6ranges3__45__cpo7advanceE
	.align		8
        /*00a8*/ 	.dword	_ZN30_INTERNAL_a5b354b3_4_k_cu_main4cuda3std6ranges3__45__cpo9iter_swapE
	.align		8
        /*00b0*/ 	.dword	_ZN30_INTERNAL_a5b354b3_4_k_cu_main4cuda3std6ranges3__45__cpo4nextE
	.align		8
        /*00b8*/ 	.dword	_ZN30_INTERNAL_a5b354b3_4_k_cu_main4cuda3std6ranges3__45__cpo4prevE
	.align		8
        /*00c0*/ 	.dword	_ZN30_INTERNAL_a5b354b3_4_k_cu_main4cuda3std6ranges3__45__cpo4dataE
	.align		8
        /*00c8*/ 	.dword	_ZN30_INTERNAL_a5b354b3_4_k_cu_main4cuda3std6ranges3__45__cpo5cdataE
	.align		8
        /*00d0*/ 	.dword	_ZN30_INTERNAL_a5b354b3_4_k_cu_main4cuda3std6ranges3__45__cpo4sizeE
	.align		8
        /*00d8*/ 	.dword	_ZN30_INTERNAL_a5b354b3_4_k_cu_main4cuda3std6ranges3__45__cpo5ssizeE
	.align		8
        /*00e0*/ 	.dword	_ZN30_INTERNAL_a5b354b3_4_k_cu_main4cuda3std6ranges3__45__cpo8distanceE
	.align		8
        /*00e8*/ 	.dword	_ZN30_INTERNAL_a5b354b3_4_k_cu_main6thrust24THRUST_300001_SM_1000_NS8cuda_cub3parE
	.align		8
        /*00f0*/ 	.dword	_ZN30_INTERNAL_a5b354b3_4_k_cu_main6thrust24THRUST_300001_SM_1000_NS8cuda_cub10par_nosyncE
	.align		8
        /*00f8*/ 	.dword	_ZN30_INTERNAL_a5b354b3_4_k_cu_main6thrust24THRUST_300001_SM_1000_NS6system6detail10sequential3seqE
	.align		8
        /*0100*/ 	.dword	_ZN30_INTERNAL_a5b354b3_4_k_cu_main6thrust24THRUST_300001_SM_1000_NS12placeholders2_1E
	.align		8
        /*0108*/ 	.dword	_ZN30_INTERNAL_a5b354b3_4_k_cu_main6thrust24THRUST_300001_SM_1000_NS12placeholders2_2E
	.align		8
        /*0110*/ 	.dword	_ZN30_INTERNAL_a5b354b3_4_k_cu_main6thrust24THRUST_300001_SM_1000_NS12placeholders2_3E
	.align		8
        /*0118*/ 	.dword	_ZN30_INTERNAL_a5b354b3_4_k_cu_main6thrust24THRUST_300001_SM_1000_NS12placeholders2_4E
	.align		8
        /*0120*/ 	.dword	_ZN30_INTERNAL_a5b354b3_4_k_cu_main6thrust24THRUST_300001_SM_1000_NS12placeholders2_5E
	.align		8
        /*0128*/ 	.dword	_ZN30_INTERNAL_a5b354b3_4_k_cu_main6thrust24THRUST_300001_SM_1000_NS12placeholders2_6E
	.align		8
        /*0130*/ 	.dword	_ZN30_INTERNAL_a5b354b3_4_k_cu_main6thrust24THRUST_300001_SM_1000_NS12placeholders2_7E
	.align		8
        /*0138*/ 	.dword	_ZN30_INTERNAL_a5b354b3_4_k_cu_main6thrust24THRUST_300001_SM_1000_NS12placeholders2_8E
	.align		8
        /*0140*/ 	.dword	_ZN30_INTERNAL_a5b354b3_4_k_cu_main6thrust24THRUST_300001_SM_1000_NS12placeholders2_9E
	.align		8
        /*0148*/ 	.dword	_ZN30_INTERNAL_a5b354b3_4_k_cu_main6thrust24THRUST_300001_SM_1000_NS12placeholders3_10E
	.align		8
        /*0150*/ 	.dword	_ZN30_INTERNAL_a5b354b3_4_k_cu_main6thrust24THRUST_300001_SM_1000_NS3seqE


//--------------------- .text._ZN3cub18CUB_300001_SM_10006detail9transform16transform_kernelINS2_10policy_hubILb1EN4cuda3std3__45tupleIJN6thrust24THRUST_300001_SM_1000_NS6detail15normal_iteratorINSA_10device_ptrIfEEEEEEEE10policy1000El15function_objectSF_JPfEEEvT0_iT1_T2_DpNS2_10kernel_argIT3_EE --------------------------
	.section	.text._ZN3cub18CUB_300001_SM_10006detail9transform16transform_kernelINS2_10policy_hubILb1EN4cuda3std3__45tupleIJN6thrust24THRUST_300001_SM_1000_NS6detail15normal_iteratorINSA_10device_ptrIfEEEEEEEE10policy1000El15function_objectSF_JPfEEEvT0_iT1_T2_DpNS2_10kernel_argIT3_EE,"ax",@progbits
	.align	128
        .global         _ZN3cub18CUB_300001_SM_10006detail9transform16transform_kernelINS2_10policy_hubILb1EN4cuda3std3__45tupleIJN6thrust24THRUST_300001_SM_1000_NS6detail15normal_iteratorINSA_10device_ptrIfEEEEEEEE10policy1000El15function_objectSF_JPfEEEvT0_iT1_T2_DpNS2_10kernel_argIT3_EE
        .type           _ZN3cub18CUB_300001_SM_10006detail9transform16transform_kernelINS2_10policy_hubILb1EN4cuda3std3__45tupleIJN6thrust24THRUST_300001_SM_1000_NS6detail15normal_iteratorINSA_10device_ptrIfEEEEEEEE10policy1000El15function_objectSF_JPfEEEvT0_iT1_T2_DpNS2_10kernel_argIT3_EE,@function
        .size           _ZN3cub18CUB_300001_SM_10006detail9transform16transform_kernelINS2_10policy_hubILb1EN4cuda3std3__45tupleIJN6thrust24THRUST_300001_SM_1000_NS6detail15normal_iteratorINSA_10device_ptrIfEEEEEEEE10policy1000El15function_objectSF_JPfEEEvT0_iT1_T2_DpNS2_10kernel_argIT3_EE,(.L_x_33 - _ZN3cub18CUB_300001_SM_10006detail9transform16transform_kernelINS2_10policy_hubILb1EN4cuda3std3__45tupleIJN6thrust24THRUST_300001_SM_1000_NS6detail15normal_iteratorINSA_10device_ptrIfEEEEEEEE10policy1000El15function_objectSF_JPfEEEvT0_iT1_T2_DpNS2_10kernel_argIT3_EE)
        .other          _ZN3cub18CUB_300001_SM_10006detail9transform16transform_kernelINS2_10policy_hubILb1EN4cuda3std3__45tupleIJN6thrust24THRUST_300001_SM_1000_NS6detail15normal_iteratorINSA_10device_ptrIfEEEEEEEE10policy1000El15function_objectSF_JPfEEEvT0_iT1_T2_DpNS2_10kernel_argIT3_EE,@"STO_CUDA_ENTRY STV_DEFAULT"
_ZN3cub18CUB_300001_SM_10006detail9transform16transform_kernelINS2_10policy_hubILb1EN4cuda3std3__45tupleIJN6thrust24THRUST_300001_SM_1000_NS6detail15normal_iteratorINSA_10device_ptrIfEEEEEEEE10policy1000El15function_objectSF_JPfEEEvT0_iT1_T2_DpNS2_10kernel_argIT3_EE:
.text._ZN3cub18CUB_300001_SM_10006detail9transform16transform_kernelINS2_10policy_hubILb1EN4cuda3std3__45tupleIJN6thrust24THRUST_300001_SM_1000_NS6detail15normal_iteratorINSA_10device_ptrIfEEEEEEEE10policy1000El15function_objectSF_JPfEEEvT0_iT1_T2_DpNS2_10kernel_argIT3_EE:
[----:B------:R-:W-:Y:S08]  /*0000*/  LDC R1, c[0x0][0x37c] ;  /* 0x0000df00ff017b82 */ /* 0x000ff00000000800 */
[----:B------:R-:W0:Y:S01]  /*0010*/  LDC R0, c[0x0][0x388] ;  /* 0x0000e200ff007b82 */ /* 0x000e220000000800 */
[----:B------:R-:W1:Y:S01]  /*0020*/  LDCU.64 UR6, c[0x0][0x380] ;  /* 0x00007000ff0677ac */ /* 0x000e620008000a00 */
[----:B------:R-:W2:Y:S01]  /*0030*/  S2R R2, SR_TID.X ;  /* 0x0000000000027919 */ /* 0x000ea20000002100 */
[----:B------:R-:W-:Y:S05]  /*0040*/  BSSY.RECONVERGENT B0, `(.L_x_0) ;  /* 0x000001a000007945 */ /* 0x000fea0003800200 */
[----:B------:R-:W3:Y:S01]  /*0050*/  S2UR UR4, SR_CTAID.X ;  /* 0x00000000000479c3 */ /* 0x000ee20000002500 */
[----:B0-----:R-:W-:-:S05]  /*0060*/  IMAD.SHL.U32 R6, R0, 0x80, RZ ;  /* 0x0000008000067824 */ /* 0x001fca00078e00ff */
[----:B------:R-:W-:Y:S01]  /*0070*/  SHF.R.S32.HI R3, RZ, 0x1f, R6 ;  /* 0x0000001fff037819 */ /* 0x000fe20000011406 */
[----:B---3--:R-:W-:-:S04]  /*0080*/  IMAD.WIDE.U32 R4, R6, UR4, RZ ;  /* 0x0000000406047c25 */ /* 0x008fc8000f8e00ff */
[----:B------:R-:W-:Y:S01]  /*0090*/  IMAD R11, R3, UR4, RZ ;  /* 0x00000004030b7c24 */ /* 0x000fe2000f8e02ff */
[----:B-1----:R-:W-:Y:S01]  /*00a0*/  IADD3 R7, P1, PT, -R4, UR6, RZ ;  /* 0x0000000604077c10 */ /* 0x002fe2000ff3e1ff */
[----:B--2---:R-:W-:Y:S02]  /*00b0*/  IMAD.SHL.U32 R10, R2, 0x80, RZ ;  /* 0x00000080020a7824 */ /* 0x004fe400078e00ff */
[----:B------:R-:W-:Y:S01]  /*00c0*/  IMAD.IADD R11, R5, 0x1, R11 ;  /* 0x00000001050b7824 */ /* 0x000fe200078e020b */
[----:B------:R-:W-:-:S04]  /*00d0*/  ISETP.LT.U32.AND P0, PT, R7, R6, PT ;  /* 0x000000060700720c */ /* 0x000fc80003f01070 */
[----:B------:R-:W-:-:S04]  /*00e0*/  IADD3.X R8, PT, PT, ~R11, UR7, RZ, P1, !PT ;  /* 0x000000070b087c10 */ /* 0x000fc80008ffe5ff */
[----:B------:R-:W-:-:S04]  /*00f0*/  ISETP.LT.AND.EX P0, PT, R8, R3, PT, P0 ;  /* 0x000000030800720c */ /* 0x000fc80003f01300 */
[----:B------:R-:W-:-:S04]  /*0100*/  SEL R3, R7, R6, P0 ;  /* 0x0000000607037207 */ /* 0x000fc80000000000 */
[----:B------:R-:W-:-:S04]  /*0110*/  SHF.L.U32 R7, R3, 0x2, RZ ;  /* 0x0000000203077819 */ /* 0x000fc800000006ff */
[----:B------:R-:W-:-:S13]  /*0120*/  ISETP.GE.AND P0, PT, R10, R7, PT ;  /* 0x000000070a00720c */ /* 0x000fda0003f06270 */
[----:B------:R-:W-:Y:S05]  /*0130*/  @P0 BRA `(.L_x_1) ;  /* 0x0000000000280947 */ /* 0x000fea0003800000 */
[----:B------:R-:W0:Y:S02]  /*0140*/  LDC.64 R8, c[0x0][0x398] ;  /* 0x0000e600ff087b82 */ /* 0x000e240000000a00 */
[----:B0-----:R-:W-:-:S04]  /*0150*/  LEA R8, P0, R4, R8, 0x2 ;  /* 0x0000000804087211 */ /* 0x001fc800078010ff */
[----:B------:R-:W-:-:S03]  /*0160*/  LEA.HI.X R9, R4, R9, R11, 0x2, P0 ;  /* 0x0000000904097211 */ /* 0x000fc600000f140b */
[----:B------:R-:W-:-:S07]  /*0170*/  IMAD.WIDE.U32 R8, R2, 0x80, R8 ;  /* 0x0000008002087825 */ /* 0x000fce00078e0008 */
.L_x_2:
[----:B------:R-:W-:Y:S01]  /*0180*/  VIADD R10, R10, 0x4000 ;  /* 0x000040000a0a7836 */ /* 0x000fe20000000000 */
[----:B------:R0:W-:Y:S04]  /*0190*/  CCTL.E.PF2 [R8] ;  /* 0x000000000800798f */ /* 0x0001e80000800100 */
[----:B------:R-:W-:Y:S02]  /*01a0*/  ISETP.GE.AND P0, PT, R10, R7, PT ;  /* 0x000000070a00720c */ /* 0x000fe40003f06270 */
[----:B0-----:R-:W-:-:S05]  /*01b0*/  IADD3 R8, P1, PT, R8, 0x4000, RZ ;  /* 0x0000400008087810 */ /* 0x001fca0007f3e0ff */
[----:B------:R-:W-:-:S06]  /*01c0*/  IMAD.X R9, RZ, RZ, R9, P1 ;  /* 0x000000ffff097224 */ /* 0x000fcc00008e0609 */
[----:B------:R-:W-:Y:S05]  /*01d0*/  @!P0 BRA `(.L_x_2) ;  /* 0xfffffffc00e88947 */ /* 0x000fea000383ffff */
.L_x_1:
[----:B------:R-:W-:Y:S05]  /*01e0*/  BSYNC.RECONVERGENT B0 ;  /* 0x0000000000007941 */ /* 0x000fea0003800200 */
.L_x_0:
[----:B------:R-:W0:Y:S01]  /*01f0*/  LDCU.128 UR8, c[0x0][0x390] ;  /* 0x00007200ff0877ac */ /* 0x000e220008000c00 */
[----:B------:R-:W-:Y:S01]  /*0200*/  ISETP.NE.AND P0, PT, R6, R3, PT ;  /* 0x000000030600720c */ /* 0x000fe20003f05270 */
[C---:B------:R-:W-:Y:S01]  /*0210*/  IMAD.SHL.U32 R8, R4.reuse, 0x4, RZ ;  /* 0x0000000404087824 */ /* 0x040fe200078e00ff */
[----:B------:R-:W-:Y:S01]  /*0220*/  SHF.L.U64.HI R9, R4, 0x2, R11 ;  /* 0x0000000204097819 */ /* 0x000fe2000001020b */
[----:B------:R-:W1:Y:S03]  /*0230*/  LDCU.64 UR4, c[0x0][0x358] ;  /* 0x00006b00ff0477ac */ /* 0x000e660008000a00 */
[C---:B0-----:R-:W-:Y:S02]  /*0240*/  IADD3 R10, P1, PT, R8.reuse, UR10, RZ ;  /* 0x0000000a080a7c10 */ /* 0x041fe4000ff3e0ff */
[----:B------:R-:W-:Y:S02]  /*0250*/  IADD3 R12, P2, PT, R8, UR8, RZ ;  /* 0x00000008080c7c10 */ /* 0x000fe4000ff5e0ff */
[----:B------:R-:W-:-:S02]  /*0260*/  IADD3.X R11, PT, PT, R9, UR11, RZ, P1, !PT ;  /* 0x0000000b090b7c10 */ /* 0x000fc40008ffe4ff */
[----:B------:R-:W-:Y:S01]  /*0270*/  IADD3.X R13, PT, PT, R9, UR9, RZ, P2, !PT ;  /* 0x00000009090d7c10 */ /* 0x000fe200097fe4ff */
[----:B-1----:R-:W-:Y:S08]  /*0280*/  @!P0 BRA `(.L_x_3) ;  /* 0x0000001000148947 */ /* 0x002ff00003800000 */
[----:B------:R-:W-:-:S13]  /*0290*/  ISETP.GE.AND P0, PT, R0, 0x1, PT ;  /* 0x000000010000780c */ /* 0x000fda0003f06270 */
[----:B------:R-:W-:Y:S05]  /*02a0*/  @!P0 EXIT ;  /* 0x000000000000894d */ /* 0x000fea0003800000 */
[C---:B------:R-:W-:Y:S01]  /*02b0*/  ISETP.GE.U32.AND P0, PT, R0.reuse, 0x8, PT ;  /* 0x000000080000780c */ /* 0x040fe20003f06070 */
[----:B------:R-:W-:Y:S01]  /*02c0*/  HFMA2 R9, -RZ, RZ, 0, 0 ;  /* 0x00000000ff097431 */ /* 0x000fe200000001ff */
[----:B------:R-:W-:-:S11]  /*02d0*/  LOP3.LUT R16, R0, 0x7, RZ, 0xc0, !PT ;  /* 0x0000000700107812 */ /* 0x000fd600078ec0ff */
[----:B------:R-:W-:Y:S05]  /*02e0*/  @!P0 BRA `(.L_x_4) ;  /* 0x0000000800848947 */ /* 0x000fea0003800000 */
[----:B------:R-:W-:-:S13]  /*02f0*/  ISETP.GE.AND P0, PT, R2, R3, PT ;  /* 0x000000030200720c */ /* 0x000fda0003f06270 */
[----:B------:R-:W-:-:S05]  /*0300*/  @!P0 IMAD.WIDE.U32 R6, R2, 0x4, R10 ;  /* 0x0000000402068825 */ /* 0x000fca00078e000a */
[----:B------:R-:W2:Y:S01]  /*0310*/  @!P0 LDG.E R17, desc[UR4][R6.64] ;  /* 0x0000000406118981 */ /* 0x000ea2000c1e1900 */
[----:B------:R-:W-:Y:S02]  /*0320*/  @!P0 IMAD.MOV.U32 R8, RZ, RZ, 0x0 ;  /* 0x00000000ff088424 */ /* 0x000fe400078e00ff */
[----:B------:R-:W-:Y:S02]  /*0330*/  @!P0 IMAD.MOV.U32 R9, RZ, RZ, 0x40000000 ;  /* 0x40000000ff098424 */ /* 0x000fe400078e00ff */
[C---:B------:R-:W-:Y:S02]  /*0340*/  VIADD R21, R2.reuse, 0x80 ;  /* 0x0000008002157836 */ /* 0x040fe40000000000 */
[----:B------:R-:W-:-:S03]  /*0350*/  @!P0 IMAD.WIDE.U32 R14, R2, 0x4, R12 ;  /* 0x00000004020e8825 */ /* 0x000fc600078e000c */
[C---:B------:R-:W-:Y:S01]  /*0360*/  ISETP.GE.AND P1, PT, R21.reuse, R3, PT ;  /* 0x000000031500720c */ /* 0x040fe20003f26270 */
[----:B--2---:R-:W0:Y:S02]  /*0370*/  @!P0 F2F.F64.F32 R4, R17 ;  /* 0x0000001100048310 */ /* 0x004e240000201800 */
[----:B0-----:R-:W-:Y:S01]  /*0380*/  @!P0 DFMA R8, R4, R8, 1 ;  /* 0x3ff000000408842b */ /* 0x001fe20000000008 */
[----:B------:R-:W-:-:S09]  /*0390*/  IMAD.WIDE R4, R21, 0x4, R10 ;  /* 0x0000000415047825 */ /* 0x000fd200078e020a */
[----:B------:R-:W0:Y:S02]  /*03a0*/  @!P0 F2F.F32.F64 R9, R8 ;  /* 0x0000000800098310 */ /* 0x000e240000301000 */
[----:B0-----:R0:W-:Y:S04]  /*03b0*/  @!P0 STG.E desc[UR4][R14.64], R9 ;  /* 0x000000090e008986 */ /* 0x0011e8000c101904 */
[----:B------:R-:W2:Y:S01]  /*03c0*/  @!P1 LDG.E R20, desc[UR4][R4.64] ;  /* 0x0000000404149981 */ /* 0x000ea2000c1e1900 */
[----:B------:R-:W-:Y:S01]  /*03d0*/  @!P1 MOV R18, 0x0 ;  /* 0x0000000000129802 */ /* 0x000fe20000000f00 */
[----:B------:R-:W-:Y:S01]  /*03e0*/  @!P1 IMAD.MOV.U32 R19, RZ, RZ, 0x40000000 ;  /* 0x40000000ff139424 */ /* 0x000fe200078e00ff */
[----:B--2---:R-:W1:Y:S05]  /*03f0*/  @!P1 F2F.F64.F32 R6, R20 ;  /* 0x0000001400069310 */ /* 0x004e6a0000201800 */
[----:B-1----:R-:W-:Y:S01]  /*0400*/  @!P1 DFMA R18, R6, R18, 1 ;  /* 0x3ff000000612942b */ /* 0x002fe20000000012 */
[----:B------:R-:W-:-:S05]  /*0410*/  VIADD R6, R2, 0x100 ;  /* 0x0000010002067836 */ /* 0x000fca0000000000 */
[----:B------:R-:W-:Y:S01]  /*0420*/  ISETP.GE.AND P0, PT, R6, R3, PT ;  /* 0x000000030600720c */ /* 0x000fe20003f06270 */
[----:B------:R-:W-:-:S03]  /*0430*/  IMAD.WIDE R6, R21, 0x4, R12 ;  /* 0x0000000415067825 */ /* 0x000fc600078e020c */
[----:B------:R-:W1:Y:S02]  /*0440*/  @!P1 F2F.F32.F64 R19, R18 ;  /* 0x0000001200139310 */ /* 0x000e640000301000 */
[----:B-1----:R1:W-:Y:S07]  /*0450*/  @!P1 STG.E desc[UR4][R6.64], R19 ;  /* 0x0000001306009986 */ /* 0x0023ee000c101904 */
[----:B------:R-:W2:Y:S01]  /*0460*/  @!P0 LDG.E R17, desc[UR4][R4.64+0x200] ;  /* 0x0002000404118981 */ /* 0x000ea2000c1e1900 */
[----:B0-----:R-:W-:Y:S01]  /*0470*/  @!P0 IMAD.MOV.U32 R14, RZ, RZ, 0x0 ;  /* 0x00000000ff0e8424 */ /* 0x001fe200078e00ff */
[----:B------:R-:W-:Y:S01]  /*0480*/  @!P0 MOV R15, 0x40000000 ;  /* 0x40000000000f8802 */ /* 0x000fe20000000f00 */
[----:B--2---:R-:W0:Y:S05]  /*0490*/  @!P0 F2F.F64.F32 R8, R17 ;  /* 0x0000001100088310 */ /* 0x004e2a0000201800 */
[----:B0-----:R-:W-:Y:S01]  /*04a0*/  @!P0 DFMA R8, R8, R14, 1 ;  /* 0x3ff000000808842b */ /* 0x001fe2000000000e */
[----:B------:R-:W-:-:S05]  /*04b0*/  VIADD R14, R2, 0x180 ;  /* 0x00000180020e7836 */ /* 0x000fca0000000000 */
[----:B------:R-:W0:Y:S01]  /*04c0*/  @!P0 F2F.F32.F64 R21, R8 ;  /* 0x0000000800158310 */ /* 0x000e220000301000 */
[----:B------:R-:W-:Y:S01]  /*04d0*/  ISETP.GE.AND P1, PT, R14, R3, PT ;  /* 0x000000030e00720c */ /* 0x000fe20003f26270 */
[----:B0-----:R0:W-:-:S12]  /*04e0*/  @!P0 STG.E desc[UR4][R6.64+0x200], R21 ;  /* 0x0002001506008986 */ /* 0x0011d8000c101904 */
[----:B------:R-:W2:Y:S01]  /*04f0*/  @!P1 LDG.E R20, desc[UR4][R4.64+0x400] ;  /* 0x0004000404149981 */ /* 0x000ea2000c1e1900 */
[----:B------:R-:W-:Y:S02]  /*0500*/  @!P1 IMAD.MOV.U32 R18, RZ, RZ, 0x0 ;  /* 0x00000000ff129424 */ /* 0x000fe400078e00ff */
[----:B-1----:R-:W-:Y:S01]  /*0510*/  @!P1 IMAD.MOV.U32 R19, RZ, RZ, 0x40000000 ;  /* 0x40000000ff139424 */ /* 0x002fe200078e00ff */
[----:B--2---:R-:W1:Y:S05]  /*0520*/  @!P1 F2F.F64.F32 R14, R20 ;  /* 0x00000014000e9310 */ /* 0x004e6a0000201800 */
[----:B-1----:R-:W-:Y:S01]  /*0530*/  @!P1 DFMA R14, R14, R18, 1 ;  /* 0x3ff000000e0e942b */ /* 0x002fe20000000012 */
[----:B------:R-:W-:-:S05]  /*0540*/  IADD3 R18, PT, PT, R2, 0x200, RZ ;  /* 0x0000020002127810 */ /* 0x000fca0007ffe0ff */
[----:B------:R-:W1:Y:S01]  /*0550*/  @!P1 F2F.F32.F64 R17, R14 ;  /* 0x0000000e00119310 */ /* 0x000e620000301000 */
[----:B------:R-:W-:Y:S01]  /*0560*/  ISETP.GE.AND P0, PT, R18, R3, PT ;  /* 0x000000031200720c */ /* 0x000fe20003f06270 */
[----:B-1----:R1:W-:-:S12]  /*0570*/  @!P1 STG.E desc[UR4][R6.64+0x400], R17 ;  /* 0x0004001106009986 */ /* 0x0023d8000c101904 */
[----:B------:R-:W2:Y:S01]  /*0580*/  @!P0 LDG.E R22, desc[UR4][R4.64+0x600] ;  /* 0x0006000404168981 */ /* 0x000ea2000c1e1900 */
[----:B------:R-:W-:Y:S02]  /*0590*/  @!P0 IMAD.MOV.U32 R18, RZ, RZ, 0x0 ;  /* 0x00000000ff128424 */ /* 0x000fe400078e00ff */
[----:B------:R-:W-:Y:S01]  /*05a0*/  @!P0 IMAD.MOV.U32 R19, RZ, RZ, 0x40000000 ;  /* 0x40000000ff138424 */ /* 0x000fe200078e00ff */
[----:B--2---:R-:W2:Y:S05]  /*05b0*/  @!P0 F2F.F64.F32 R8, R22 ;  /* 0x0000001600088310 */ /* 0x004eaa0000201800 */
[----:B--2---:R-:W-:Y:S01]  /*05c0*/  @!P0 DFMA R8, R8, R18, 1 ;  /* 0x3ff000000808842b */ /* 0x004fe20000000012 */
[----:B------:R-:W-:-:S05]  /*05d0*/  VIADD R18, R2, 0x280 ;  /* 0x0000028002127836 */ /* 0x000fca0000000000 */
[----:B0-----:R-:W0:Y:S01]  /*05e0*/  @!P0 F2F.F32.F64 R21, R8 ;  /* 0x0000000800158310 */ /* 0x001e220000301000 */
[----:B------:R-:W-:Y:S01]  /*05f0*/  ISETP.GE.AND P1, PT, R18, R3, PT ;  /* 0x000000031200720c */ /* 0x000fe20003f26270 */
[----:B0-----:R-:W-:-:S12]  /*0600*/  @!P0 STG.E desc[UR4][R6.64+0x600], R21 ;  /* 0x0006001506008986 */ /* 0x001fd8000c101904 */
[----:B------:R-:W2:Y:S01]  /*0610*/  @!P1 LDG.E R20, desc[UR4][R4.64+0x800] ;  /* 0x0008000404149981 */ /* 0x000ea2000c1e1900 */
[----:B------:R-:W-:Y:S01]  /*0620*/  @!P1 MOV R18, 0x0 ;  /* 0x0000000000129802 */ /* 0x000fe20000000f00 */
[----:B------:R-:W-:Y:S01]  /*0630*/  @!P1 IMAD.MOV.U32 R19, RZ, RZ, 0x40000000 ;  /* 0x40000000ff139424 */ /* 0x000fe200078e00ff */
[----:B--2---:R-:W0:Y:S05]  /*0640*/  @!P1 F2F.F64.F32 R14, R20 ;  /* 0x00000014000e9310 */ /* 0x004e2a0000201800 */
[----:B0-----:R-:W-:Y:S01]  /*0650*/  @!P1 DFMA R14, R14, R18, 1 ;  /* 0x3ff000000e0e942b */ /* 0x001fe20000000012 */
[----:B------:R-:W-:-:S05]  /*0660*/  VIADD R18, R2, 0x300 ;  /* 0x0000030002127836 */ /* 0x000fca0000000000 */
[----:B------:R-:W-:-:S04]  /*0670*/  ISETP.GE.AND P0, PT, R18, R3, PT ;  /* 0x000000031200720c */ /* 0x000fc80003f06270 */
[----:B------:R-:W0:Y:S02]  /*0680*/  @!P1 F2F.F32.F64 R15, R14 ;  /* 0x0000000e000f9310 */ /* 0x000e240000301000 */
[----:B0-----:R0:W-:Y:S07]  /*0690*/  @!P1 STG.E desc[UR4][R6.64+0x800], R15 ;  /* 0x0008000f06009986 */ /* 0x0011ee000c101904 */
[----:B-1----:R-:W2:Y:S01]  /*06a0*/  @!P0 LDG.E R17, desc[UR4][R4.64+0xa00] ;  /* 0x000a000404118981 */ /* 0x002ea2000c1e1900 */
[----:B------:R-:W-:Y:S01]  /*06b0*/  @!P0 IMAD.MOV.U32 R18, RZ, RZ, 0x0 ;  /* 0x00000000ff128424 */ /* 0x000fe200078e00ff */
[----:B------:R-:W-:Y:S01]  /*06c0*/  @!P0 MOV R19, 0x40000000 ;  /* 0x4000000000138802 */ /* 0x000fe20000000f00 */
[----:B--2---:R-:W1:Y:S05]  /*06d0*/  @!P0 F2F.F64.F32 R8, R17 ;  /* 0x0000001100088310 */ /* 0x004e6a0000201800 */
[----:B-1----:R-:W-:Y:S01]  /*06e0*/  @!P0 DFMA R18, R8, R18, 1 ;  /* 0x3ff000000812842b */ /* 0x002fe20000000012 */
[----:B------:R-:W-:-:S05]  /*06f0*/  VIADD R8, R2, 0x380 ;  /* 0x0000038002087836 */ /* 0x000fca0000000000 */
[----:B------:R-:W-:-:S04]  /*0700*/  ISETP.GE.AND P1, PT, R8, R3, PT ;  /* 0x000000030800720c */ /* 0x000fc80003f26270 */
[----:B------:R-:W1:Y:S02]  /*0710*/  @!P0 F2F.F32.F64 R19, R18 ;  /* 0x0000001200138310 */ /* 0x000e640000301000 */
[----:B-1----:R1:W-:Y:S07]  /*0720*/  @!P0 STG.E desc[UR4][R6.64+0xa00], R19 ;  /* 0x000a001306008986 */ /* 0x0023ee000c101904 */
[----:B------:R-:W2:Y:S01]  /*0730*/  @!P1 LDG.E R8, desc[UR4][R4.64+0xc00] ;  /* 0x000c000404089981 */ /* 0x000ea2000c1e1900 */
[----:B------:R-:W-:-:S02]  /*0740*/  @!P1 IMAD.MOV.U32 R14, RZ, RZ, 0x0 ;  /* 0x00000000ff0e9424 */ /* 0x000fc400078e00ff */
[----:B0-----:R-:W-:Y:S01]  /*0750*/  @!P1 IMAD.MOV.U32 R15, RZ, RZ, 0x40000000 ;  /* 0x40000000ff0f9424 */ /* 0x001fe200078e00ff */
[----:B--2---:R-:W0:Y:S05]  /*0760*/  @!P1 F2F.F64.F32 R8, R8 ;  /* 0x0000000800089310 */ /* 0x004e2a0000201800 */
[----:B0-----:R-:W-:Y:S01]  /*0770*/  @!P1 DFMA R14, R8, R14, 1 ;  /* 0x3ff00000080e942b */ /* 0x001fe2000000000e */
[----:B------:R-:W-:-:S04]  /*0780*/  LOP3.LUT R9, R0, 0x7ffffff8, RZ, 0xc0, !PT ;  /* 0x7ffffff800097812 */ /* 0x000fc800078ec0ff */
[----:B------:R-:W-:-:S05]  /*0790*/  ISETP.NE.AND P0, PT, R9, 0x8, PT ;  /* 0x000000080900780c */ /* 0x000fca0003f05270 */
[----:B------:R-:W0:Y:S02]  /*07a0*/  @!P1 F2F.F32.F64 R15, R14 ;  /* 0x0000000e000f9310 */ /* 0x000e240000301000 */
[----:B0-----:R1:W-:Y:S06]  /*07b0*/  @!P1 STG.E desc[UR4][R6.64+0xc00], R15 ;  /* 0x000c000f06009986 */ /* 0x0013ec000c101904 */
[----:B------:R-:W-:Y:S05]  /*07c0*/  @!P0 BRA `(.L_x_4) ;  /* 0x00000004004c8947 */ /* 0x000fea0003800000 */
[----:B------:R-:W-:-:S07]  /*07d0*/  MOV R0, 0x8 ;  /* 0x0000000800007802 */ /* 0x000fce0000000f00 */
.L_x_7:
[----:B01----:R-:W-:-:S05]  /*07e0*/  IMAD R15, R0, 0x80, R2 ;  /* 0x00000080000f7824 */ /* 0x003fca00078e0202 */
[----:B------:R-:W-:-:S13]  /*07f0*/  ISETP.GE.AND P0, PT, R15, R3, PT ;  /* 0x000000030f00720c */ /* 0x000fda0003f06270 */
[----:B------:R-:W-:-:S05]  /*0800*/  @!P0 IMAD.WIDE.U32 R4, R15, 0x4, R10 ;  /* 0x000000040f048825 */ /* 0x000fca00078e000a */
[----:B------:R-:W2:Y:S01]  /*0810*/  @!P0 LDG.E R14, desc[UR4][R4.64] ;  /* 0x00000004040e8981 */ /* 0x000ea2000c1e1900 */
[----:B------:R-:W-:Y:S01]  /*0820*/  @!P0 IMAD.MOV.U32 R18, RZ, RZ, 0x0 ;  /* 0x00000000ff128424 */ /* 0x000fe200078e00ff */
[----:B------:R-:W-:Y:S01]  /*0830*/  @!P0 MOV R19, 0x40000000 ;  /* 0x4000000000138802 */ /* 0x000fe20000000f00 */
        /* <DEDUP_REMOVED lines=9> */
[----:B------:R-:W-:Y:S01]  /*08d0*/  @!P1 IMAD.MOV.U32 R20, RZ, RZ, 0x0 ;  /* 0x00000000ff149424 */ /* 0x000fe200078e00ff */
[----:B------:R-:W-:Y:S01]  /*08e0*/  @!P1 MOV R21, 0x40000000 ;  /* 0x4000000000159802 */ /* 0x000fe20000000f00 */
        /* <DEDUP_REMOVED lines=10> */
[----:B------:R-:W-:-:S05]  /*0990*/  VIADD R8, R15, 0x180 ;  /* 0x000001800f087836 */ /* 0x000fca0000000000 */
[----:B------:R-:W-:Y:S01]  /*09a0*/  ISETP.GE.AND P1, PT, R8, R3, PT ;  /* 0x000000030800720c */ /* 0x000fe20003f26270 */
[----:B--2---:R-:W0:Y:S02]  /*09b0*/  @!P0 F2F.F64.F32 R18, R14 ;  /* 0x0000000e00128310 */ /* 0x004e240000201800 */
[----:B0-----:R-:W-:-:S10]  /*09c0*/  @!P0 DFMA R22, R18, R22, 1 ;  /* 0x3ff000001216842b */ /* 0x001fd40000000016 */
[----:B------:R-:W0:Y:S02]  /*09d0*/  @!P0 F2F.F32.F64 R23, R22 ;  /* 0x0000001600178310 */ /* 0x000e240000301000 */
[----:B0-----:R0:W-:Y:S04]  /*09e0*/  @!P0 STG.E desc[UR4][R4.64+0x200], R23 ;  /* 0x0002001704008986 */ /* 0x0011e8000c101904 */
[----:B------:R-:W2:Y:S01]  /*09f0*/  @!P1 LDG.E R17, desc[UR4][R6.64+0x400] ;  /* 0x0004000406119981 */ /* 0x000ea2000c1e1900 */
[----:B------:R-:W-:Y:S01]  /*0a00*/  @!P1 IMAD.MOV.U32 R20, RZ, RZ, 0x0 ;  /* 0x00000000ff149424 */ /* 0x000fe200078e00ff */
[----:B-1----:R-:W-:Y:S01]  /*0a10*/  @!P1 MOV R21, 0x40000000 ;  /* 0x4000000000159802 */ /* 0x002fe20000000f00 */
[----:B------:R-:W-:-:S05]  /*0a20*/  VIADD R8, R15, 0x200 ;  /* 0x000002000f087836 */ /* 0x000fca0000000000 */
[----:B------:R-:W-:Y:S01]  /*0a30*/  ISETP.GE.AND P0, PT, R8, R3, PT ;  /* 0x000000030800720c */ /* 0x000fe20003f06270 */
[----:B--2---:R-:W1:Y:S02]  /*0a40*/  @!P1 F2F.F64.F32 R18, R17 ;  /* 0x0000001100129310 */ /* 0x004e640000201800 */
[----:B-1----:R-:W-:-:S10]  /*0a50*/  @!P1 DFMA R20, R18, R20, 1 ;  /* 0x3ff000001214942b */ /* 0x002fd40000000014 */
[----:B------:R-:W1:Y:S02]  /*0a60*/  @!P1 F2F.F32.F64 R21, R20 ;  /* 0x0000001400159310 */ /* 0x000e640000301000 */
[----:B-1----:R1:W-:Y:S04]  /*0a70*/  @!P1 STG.E desc[UR4][R4.64+0x400], R21 ;  /* 0x0004001504009986 */ /* 0x0023e8000c101904 */
[----:B------:R-:W2:Y:S01]  /*0a80*/  @!P0 LDG.E R14, desc[UR4][R6.64+0x600] ;  /* 0x00060004060e8981 */ /* 0x000ea2000c1e1900 */
[----:B------:R-:W-:Y:S01]  /*0a90*/  @!P0 IMAD.MOV.U32 R22, RZ, RZ, 0x0 ;  /* 0x00000000ff168424 */ /* 0x000fe200078e00ff */
[----:B0-----:R-:W-:Y:S01]  /*0aa0*/  @!P0 MOV R23, 0x40000000 ;  /* 0x4000000000178802 */ /* 0x001fe20000000f00 */
        /* <DEDUP_REMOVED lines=18> */
[----:B------:R-:W-:Y:S01]  /*0bd0*/  VIADD R8, R15, 0x380 ;  /* 0x000003800f087836 */ /* 0x000fe20000000000 */
[----:B------:R-:W-:Y:S01]  /*0be0*/  BSSY.RECONVERGENT B0, `(.L_x_5) ;  /* 0x0000010000007945 */ /* 0x000fe20003800200 */
[----:B------:R-:W-:-:S05]  /*0bf0*/  VIADD R0, R0, 0x8 ;  /* 0x0000000800007836 */ /* 0x000fca0000000000 */
[----:B------:R-:W-:Y:S01]  /*0c00*/  ISETP.NE.AND P1, PT, R0, R9, PT ;  /* 0x000000090000720c */ /* 0x000fe20003f25270 */
[----:B--2---:R-:W0:Y:S02]  /*0c10*/  @!P0 F2F.F64.F32 R18, R14 ;  /* 0x0000000e00128310 */ /* 0x004e240000201800 */
[----:B0-----:R-:W-:-:S10]  /*0c20*/  @!P0 DFMA R18, R18, R22, 1 ;  /* 0x3ff000001212842b */ /* 0x001fd40000000016 */
[----:B------:R-:W0:Y:S02]  /*0c30*/  @!P0 F2F.F32.F64 R19, R18 ;  /* 0x0000001200138310 */ /* 0x000e240000301000 */
[----:B0-----:R1:W-:Y:S01]  /*0c40*/  @!P0 STG.E desc[UR4][R4.64+0xa00], R19 ;  /* 0x000a001304008986 */ /* 0x0013e2000c101904 */
[----:B------:R-:W-:-:S13]  /*0c50*/  ISETP.GE.AND P0, PT, R8, R3, PT ;  /* 0x000000030800720c */ /* 0x000fda0003f06270 */
[----:B-1----:R-:W-:Y:S05]  /*0c60*/  @P0 BRA `(.L_x_6) ;  /* 0x00000000001c0947 */ /* 0x002fea0003800000 */
[----:B------:R-:W2:Y:S01]  /*0c70*/  LDG.E R6, desc[UR4][R6.64+0xc00] ;  /* 0x000c000406067981 */ /* 0x000ea2000c1e1900 */
[----:B------:R-:W-:Y:S01]  /*0c80*/  MOV R18, 0x0 ;  /* 0x0000000000127802 */ /* 0x000fe20000000f00 */
[----:B------:R-:W-:Y:S01]  /*0c90*/  IMAD.MOV.U32 R19, RZ, RZ, 0x40000000 ;  /* 0x40000000ff137424 */ /* 0x000fe200078e00ff */
[----:B--2---:R-:W0:Y:S05]  /*0ca0*/  F2F.F64.F32 R14, R6 ;  /* 0x00000006000e7310 */ /* 0x004e2a0000201800 */
[----:B0-----:R-:W-:-:S10]  /*0cb0*/  DFMA R14, R14, R18, 1 ;  /* 0x3ff000000e0e742b */ /* 0x001fd40000000012 */
[----:B------:R-:W0:Y:S02]  /*0cc0*/  F2F.F32.F64 R15, R14 ;  /* 0x0000000e000f7310 */ /* 0x000e240000301000 */
[----:B0-----:R0:W-:Y:S02]  /*0cd0*/  STG.E desc[UR4][R4.64+0xc00], R15 ;  /* 0x000c000f04007986 */ /* 0x0011e4000c101904 */
.L_x_6:
[----:B------:R-:W-:Y:S05]  /*0ce0*/  BSYNC.RECONVERGENT B0 ;  /* 0x0000000000007941 */ /* 0x000fea0003800200 */
.L_x_5:
[----:B------:R-:W-:Y:S05]  /*0cf0*/  @P1 BRA `(.L_x_7) ;  /* 0xfffffff800b81947 */ /* 0x000fea000383ffff */
.L_x_4:
[----:B------:R-:W-:-:S13]  /*0d00*/  ISETP.NE.AND P0, PT, R16, RZ, PT ;  /* 0x000000ff1000720c */ /* 0x000fda0003f05270 */
[----:B------:R-:W-:Y:S05]  /*0d10*/  @!P0 EXIT ;  /* 0x000000000000894d */ /* 0x000fea0003800000 */
[----:B------:R-:W0:Y:S01]  /*0d20*/  LDC R0, c[0x0][0x388] ;  /* 0x0000e200ff007b82 */ /* 0x000e220000000800 */
[----:B------:R-:W-:Y:S02]  /*0d30*/  ISETP.GE.U32.AND P1, PT, R16, 0x4, PT ;  /* 0x000000041000780c */ /* 0x000fe40003f26070 */
[----:B0-----:R-:W-:-:S04]  /*0d40*/  LOP3.LUT R4, R0, 0x3, RZ, 0xc0, !PT ;  /* 0x0000000300047812 */ /* 0x001fc800078ec0ff */
[----:B------:R-:W-:-:S07]  /*0d50*/  ISETP.NE.AND P0, PT, R4, RZ, PT ;  /* 0x000000ff0400720c */ /* 0x000fce0003f05270 */
[----:B------:R-:W-:Y:S06]  /*0d60*/  @!P1 BRA `(.L_x_8) ;  /* 0x0000000000b49947 */ /* 0x000fec0003800000 */
[----:B------:R-:W-:-:S05]  /*0d70*/  IMAD R5, R9, 0x80, R2 ;  /* 0x0000008009057824 */ /* 0x000fca00078e0202 */
[----:B------:R-:W-:-:S13]  /*0d80*/  ISETP.GE.AND P2, PT, R5, R3, PT ;  /* 0x000000030500720c */ /* 0x000fda0003f46270 */
[----:B-1----:R-:W-:-:S06]  /*0d90*/  @!P2 IMAD.WIDE R14, R5, 0x4, R10 ;  /* 0x00000004050ea825 */ /* 0x002fcc00078e020a */
[----:B------:R-:W2:Y:S01]  /*0da0*/  @!P2 LDG.E R14, desc[UR4][R14.64] ;  /* 0x000000040e0ea981 */ /* 0x000ea2000c1e1900 */
[----:B------:R-:W-:Y:S01]  /*0db0*/  @!P2 MOV R18, 0x0 ;  /* 0x000000000012a802 */ /* 0x000fe20000000f00 */
[----:B------:R-:W-:Y:S02]  /*0dc0*/  @!P2 IMAD.MOV.U32 R19, RZ, RZ, 0x40000000 ;  /* 0x40000000ff13a424 */ /* 0x000fe400078e00ff */
[----:B------:R-:W-:-:S05]  /*0dd0*/  VIADD R7, R5, 0x80 ;  /* 0x0000008005077836 */ /* 0x000fca0000000000 */
[----:B------:R-:W-:-:S13]  /*0de0*/  ISETP.GE.AND P1, PT, R7, R3, PT ;  /* 0x000000030700720c */ /* 0x000fda0003f26270 */
[----:B------:R-:W-:Y:S01]  /*0df0*/  @!P1 IMAD.WIDE R20, R7, 0x4, R10 ;  /* 0x0000000407149825 */ /* 0x000fe200078e020a */
[----:B--2---:R-:W0:Y:S02]  /*0e00*/  @!P2 F2F.F64.F32 R16, R14 ;  /* 0x0000000e0010a310 */ /* 0x004e240000201800 */
[----:B0-----:R-:W-:Y:S01]  /*0e10*/  @!P2 DFMA R16, R16, R18, 1 ;  /* 0x3ff000001010a42b */ /* 0x001fe20000000012 */
[----:B------:R-:W-:-:S05]  /*0e20*/  @!P2 IMAD.WIDE R18, R5, 0x4, R12 ;  /* 0x000000040512a825 */ /* 0x000fca00078e020c */
[----:B------:R-:W0:Y:S02]  /*0e30*/  @!P2 F2F.F32.F64 R27, R16 ;  /* 0x00000010001ba310 */ /* 0x000e240000301000 */
[----:B0-----:R0:W-:Y:S04]  /*0e40*/  @!P2 STG.E desc[UR4][R18.64], R27 ;  /* 0x0000001b1200a986 */ /* 0x0011e8000c101904 */
[----:B------:R-:W2:Y:S01]  /*0e50*/  @!P1 LDG.E R20, desc[UR4][R20.64] ;  /* 0x0000000414149981 */ /* 0x000ea2000c1e1900 */
[----:B------:R-:W-:Y:S01]  /*0e60*/  @!P1 MOV R24, 0x0 ;  /* 0x0000000000189802 */ /* 0x000fe20000000f00 */
[----:B------:R-:W-:Y:S02]  /*0e70*/  @!P1 IMAD.MOV.U32 R25, RZ, RZ, 0x40000000 ;  /* 0x40000000ff199424 */ /* 0x000fe400078e00ff */
[----:B------:R-:W-:-:S02]  /*0e80*/  VIADD R15, R5, 0x100 ;  /* 0x00000100050f7836 */ /* 0x000fc40000000000 */
[----:B------:R-:W-:-:S03]  /*0e90*/  @!P1 IMAD.WIDE R6, R7, 0x4, R12 ;  /* 0x0000000407069825 */ /* 0x000fc600078e020c */
[----:B------:R-:W-:-:S13]  /*0ea0*/  ISETP.GE.AND P2, PT, R15, R3, PT ;  /* 0x000000030f00720c */ /* 0x000fda0003f46270 */
[----:B------:R-:W-:Y:S01]  /*0eb0*/  @!P2 IMAD.WIDE R16, R15, 0x4, R10 ;  /* 0x000000040f10a825 */ /* 0x000fe200078e020a */
[----:B--2---:R-:W1:Y:S02]  /*0ec0*/  @!P1 F2F.F64.F32 R22, R20 ;  /* 0x0000001400169310 */ /* 0x004e640000201800 */
[----:B-1----:R-:W-:-:S10]  /*0ed0*/  @!P1 DFMA R22, R22, R24, 1 ;  /* 0x3ff000001616942b */ /* 0x002fd40000000018 */
[----:B------:R-:W1:Y:S02]  /*0ee0*/  @!P1 F2F.F32.F64 R23, R22 ;  /* 0x0000001600179310 */ /* 0x000e640000301000 */
[----:B-1----:R1:W-:Y:S04]  /*0ef0*/  @!P1 STG.E desc[UR4][R6.64], R23 ;  /* 0x0000001706009986 */ /* 0x0023e8000c101904 */
[----:B------:R-:W0:Y:S01]  /*0f00*/  @!P2 LDG.E R16, desc[UR4][R16.64] ;  /* 0x000000041010a981 */ /* 0x000e22000c1e1900 */
[----:B------:R-:W-:Y:S01]  /*0f10*/  @!P2 MOV R20, 0x0 ;  /* 0x000000000014a802 */ /* 0x000fe20000000f00 */
[----:B------:R-:W-:Y:S02]  /*0f20*/  @!P2 IMAD.MOV.U32 R21, RZ, RZ, 0x40000000 ;  /* 0x40000000ff15a424 */ /* 0x000fe400078e00ff */
[----:B------:R-:W-:-:S02]  /*0f30*/  VIADD R5, R5, 0x180 ;  /* 0x0000018005057836 */ /* 0x000fc40000000000 */
[----:B------:R-:W-:-:S03]  /*0f40*/  @!P2 IMAD.WIDE R14, R15, 0x4, R12 ;  /* 0x000000040f0ea825 */ /* 0x000fc600078e020c */
[----:B------:R-:W-:Y:S01]  /*0f50*/  ISETP.GE.AND P1, PT, R5, R3, PT ;  /* 0x000000030500720c */ /* 0x000fe20003f26270 */
[----:B0-----:R-:W0:Y:S02]  /*0f60*/  @!P2 F2F.F64.F32 R18, R16 ;  /* 0x000000100012a310 */ /* 0x001e240000201800 */
[----:B0-----:R-:W-:-:S10]  /*0f70*/  @!P2 DFMA R18, R18, R20, 1 ;  /* 0x3ff000001212a42b */ /* 0x001fd40000000014 */
[----:B------:R-:W-:Y:S01]  /*0f80*/  @!P1 IMAD.WIDE R20, R5, 0x4, R10 ;  /* 0x0000000405149825 */ /* 0x000fe200078e020a */
[----:B------:R-:W0:Y:S02]  /*0f90*/  @!P2 F2F.F32.F64 R19, R18 ;  /* 0x000000120013a310 */ /* 0x000e240000301000 */
[----:B0-----:R0:W-:Y:S04]  /*0fa0*/  @!P2 STG.E desc[UR4][R14.64], R19 ;  /* 0x000000130e00a986 */ /* 0x0011e8000c101904 */
[----:B------:R-:W1:Y:S01]  /*0fb0*/  @!P1 LDG.E R20, desc[UR4][R20.64] ;  /* 0x0000000414149981 */ /* 0x000e62000c1e1900 */
[----:B------:R-:W-:Y:S01]  /*0fc0*/  @!P1 MOV R16, 0x0 ;  /* 0x0000000000109802 */ /* 0x000fe20000000f00 */
[----:B------:R-:W-:Y:S02]  /*0fd0*/  @!P1 IMAD.MOV.U32 R17, RZ, RZ, 0x40000000 ;  /* 0x40000000ff119424 */ /* 0x000fe400078e00ff */
[----:B------:R-:W-:Y:S01]  /*0fe0*/  VIADD R9, R9, 0x4 ;  /* 0x0000000409097836 */ /* 0x000fe20000000000 */
[----:B-1----:R-:W1:Y:S03]  /*0ff0*/  @!P1 F2F.F64.F32 R6, R20 ;  /* 0x0000001400069310 */ /* 0x002e660000201800 */
[----:B-1----:R-:W-:Y:S01]  /*1000*/  @!P1 DFMA R6, R6, R16, 1 ;  /* 0x3ff000000606942b */ /* 0x002fe20000000010 */
[----:B------:R-:W-:-:S09]  /*1010*/  @!P1 IMAD.WIDE R16, R5, 0x4, R12 ;  /* 0x0000000405109825 */ /* 0x000fd200078e020c */
[----:B------:R-:W1:Y:S02]  /*1020*/  @!P1 F2F.F32.F64 R7, R6 ;  /* 0x0000000600079310 */ /* 0x000e640000301000 */
[----:B-1----:R0:W-:Y:S02]  /*1030*/  @!P1 STG.E desc[UR4][R16.64], R7 ;  /* 0x0000000710009986 */ /* 0x0021e4000c101904 */
.L_x_8:
[----:B------:R-:W-:Y:S05]  /*1040*/  @!P0 EXIT ;  /* 0x000000000000894d */ /* 0x000fea0003800000 */
[----:B------:R-:W-:Y:S02]  /*1050*/  ISETP.NE.AND P1, PT, R4, 0x1, PT ;  /* 0x000000010400780c */ /* 0x000fe40003f25270 */
[----:B------:R-:W-:-:S04]  /*1060*/  LOP3.LUT R0, R0, 0x1, RZ, 0xc0, !PT ;  /* 0x0000000100007812 */ /* 0x000fc800078ec0ff */
[----:B------:R-:W-:-:S07]  /*1070*/  ISETP.NE.U32.AND P0, PT, R0, 0x1, PT ;  /* 0x000000010000780c */ /* 0x000fce0003f05070 */
[----:B------:R-:W-:Y:S06]  /*1080*/  @!P1 BRA `(.L_x_9) ;  /* 0x00000000005c9947 */ /* 0x000fec0003800000 */
[----:B0-----:R-:W-:-:S04]  /*1090*/  LEA R17, R9, R2, 0x7 ;  /* 0x0000000209117211 */ /* 0x001fc800078e38ff */
[----:B------:R-:W-:-:S13]  /*10a0*/  ISETP.GE.AND P1, PT, R17, R3, PT ;  /* 0x000000031100720c */ /* 0x000fda0003f26270 */
[----:B------:R-:W-:-:S05]  /*10b0*/  @!P1 IMAD.WIDE R4, R17, 0x4, R10 ;  /* 0x0000000411049825 */ /* 0x000fca00078e020a */
[----:B------:R-:W2:Y:S01]  /*10c0*/  @!P1 LDG.E R0, desc[UR4][R4.64] ;  /* 0x0000000404009981 */ /* 0x000ea2000c1e1900 */
[----:B------:R-:W-:Y:S01]  /*10d0*/  @!P1 IMAD.MOV.U32 R14, RZ, RZ, 0x0 ;  /* 0x00000000ff0e9424 */ /* 0x000fe200078e00ff */
[----:B------:R-:W-:Y:S01]  /*10e0*/  IADD3 R21, PT, PT, R17, 0x80, RZ ;  /* 0x0000008011157810 */ /* 0x000fe20007ffe0ff */
[----:B-1----:R-:W-:-:S03]  /*10f0*/  @!P1 IMAD.MOV.U32 R15, RZ, RZ, 0x40000000 ;  /* 0x40000000ff0f9424 */ /* 0x002fc600078e00ff */
[----:B------:R-:W-:Y:S01]  /*1100*/  ISETP.GE.AND P2, PT, R21, R3, PT ;  /* 0x000000031500720c */ /* 0x000fe20003f46270 */
[----:B--2---:R-:W0:Y:S02]  /*1110*/  @!P1 F2F.F64.F32 R6, R0 ;  /* 0x0000000000069310 */ /* 0x004e240000201800 */
[----:B0-----:R-:W-:Y:S01]  /*1120*/  @!P1 DFMA R6, R6, R14, 1 ;  /* 0x3ff000000606942b */ /* 0x001fe2000000000e */
[----:B------:R-:W-:-:S09]  /*1130*/  @!P1 IMAD.WIDE R14, R17, 0x4, R12 ;  /* 0x00000004110e9825 */ /* 0x000fd200078e020c */
[----:B------:R-:W-:Y:S01]  /*1140*/  @!P2 IMAD.WIDE R16, R21, 0x4, R10 ;  /* 0x000000041510a825 */ /* 0x000fe200078e020a */
[----:B------:R-:W0:Y:S02]  /*1150*/  @!P1 F2F.F32.F64 R7, R6 ;  /* 0x0000000600079310 */ /* 0x000e240000301000 */
[----:B0-----:R2:W-:Y:S04]  /*1160*/  @!P1 STG.E desc[UR4][R14.64], R7 ;  /* 0x000000070e009986 */ /* 0x0015e8000c101904 */
[----:B------:R-:W3:Y:S01]  /*1170*/  @!P2 LDG.E R16, desc[UR4][R16.64] ;  /* 0x000000041010a981 */ /* 0x000ee2000c1e1900 */
[----:B------:R-:W-:Y:S01]  /*1180*/  @!P2 IMAD.MOV.U32 R18, RZ, RZ, 0x0 ;  /* 0x00000000ff12a424 */ /* 0x000fe200078e00ff */
[----:B------:R-:W-:Y:S01]  /*1190*/  IADD3 R9, PT, PT, R9, 0x2, RZ ;  /* 0x0000000209097810 */ /* 0x000fe20007ffe0ff */
[----:B------:R-:W-:Y:S01]  /*11a0*/  @!P2 IMAD.MOV.U32 R19, RZ, RZ, 0x40000000 ;  /* 0x40000000ff13a424 */ /* 0x000fe200078e00ff */
[----:B---3--:R-:W0:Y:S05]  /*11b0*/  @!P2 F2F.F64.F32 R4, R16 ;  /* 0x000000100004a310 */ /* 0x008e2a0000201800 */
[----:B0-----:R-:W-:Y:S01]  /*11c0*/  @!P2 DFMA R4, R4, R18, 1 ;  /* 0x3ff000000404a42b */ /* 0x001fe20000000012 */
[----:B------:R-:W-:-:S09]  /*11d0*/  @!P2 IMAD.WIDE R18, R21, 0x4, R12 ;  /* 0x000000041512a825 */ /* 0x000fd200078e020c */
[----:B------:R-:W0:Y:S02]  /*11e0*/  @!P2 F2F.F32.F64 R5, R4 ;  /* 0x000000040005a310 */ /* 0x000e240000301000 */
[----:B0-----:R2:W-:Y:S02]  /*11f0*/  @!P2 STG.E desc[UR4][R18.64], R5 ;  /* 0x000000051200a986 */ /* 0x0015e4000c101904 */
.L_x_9:
[----:B------:R-:W-:Y:S05]  /*1200*/  @P0 EXIT ;  /* 0x000000000000094d */ /* 0x000fea0003800000 */
[----:B------:R-:W-:-:S05]  /*1210*/  IMAD R9, R9, 0x80, R2 ;  /* 0x0000008009097824 */ /* 0x000fca00078e0202 */
[----:B------:R-:W-:-:S13]  /*1220*/  ISETP.GE.AND P0, PT, R9, R3, PT ;  /* 0x000000030900720c */ /* 0x000fda0003f06270 */
[----:B------:R-:W-:Y:S05]  /*1230*/  @P0 EXIT ;  /* 0x000000000000094d */ /* 0x000fea0003800000 */
[----:B------:R-:W-:-:S06]  /*1240*/  IMAD.WIDE R10, R9, 0x4, R10 ;  /* 0x00000004090a7825 */ /* 0x000fcc00078e020a */
[----:B------:R-:W3:Y:S01]  /*1250*/  LDG.E R10, desc[UR4][R10.64] ;  /* 0x000000040a0a7981 */ /* 0x000ee2000c1e1900 */
[----:B------:R-:W-:Y:S01]  /*1260*/  IMAD.MOV.U32 R4, RZ, RZ, 0x0 ;  /* 0x00000000ff047424 */ /* 0x000fe200078e00ff */
[----:B--2---:R-:W-:Y:S01]  /*1270*/  MOV R5, 0x40000000 ;  /* 0x4000000000057802 */ /* 0x004fe20000000f00 */
[----:B------:R-:W-:Y:S01]  /*1280*/  IMAD.WIDE R12, R9, 0x4, R12 ;  /* 0x00000004090c7825 */ /* 0x000fe200078e020c */
[----:B---3--:R-:W2:Y:S04]  /*1290*/  F2F.F64.F32 R2, R10 ;  /* 0x0000000a00027310 */ /* 0x008ea80000201800 */
[----:B--2---:R-:W-:-:S10]  /*12a0*/  DFMA R2, R2, R4, 1 ;  /* 0x3ff000000202742b */ /* 0x004fd40000000004 */
[----:B------:R-:W2:Y:S02]  /*12b0*/  F2F.F32.F64 R3, R2 ;  /* 0x0000000200037310 */ /* 0x000ea40000301000 */
[----:B--2---:R-:W-:Y:S01]  /*12c0*/  STG.E desc[UR4][R12.64], R3 ;  /* 0x000000030c007986 */ /* 0x004fe2000c101904 */
[----:B------:R-:W-:Y:S05]  /*12d0*/  EXIT ;  /* 0x000000000000794d */ /* 0x000fea0003800000 */
.L_x_3:
[----:B------:R-:W-:-:S13]  /*12e0*/  ISETP.GE.AND P0, PT, R0, 0x1, PT ;  /* 0x000000010000780c */ /* 0x000fda0003f06270 */
[----:B------:R-:W-:Y:S05]  /*12f0*/  @!P0 EXIT ;  /* 0x000000000000894d */ /* 0x000fea0003800000 */
[C---:B------:R-:W-:Y:S01]  /*1300*/  ISETP.GE.U32.AND P1, PT, R0.reuse, 0x8, PT ;  /* 0x000000080000780c */ /* 0x040fe20003f26070 */
[----:B------:R-:W-:Y:S01]  /*1310*/  IMAD.MOV.U32 R5, RZ, RZ, RZ ;  /* 0x000000ffff057224 */ /* 0x000fe200078e00ff */
[----:B------:R-:W-:-:S04]  /*1320*/  LOP3.LUT R3, R0, 0x7, RZ, 0xc0, !PT ;  /* 0x0000000700037812 */ /* 0x000fc800078ec0ff */
[----:B------:R-:W-:-:S07]  /*1330*/  ISETP.NE.AND P0, PT, R3, RZ, PT ;  /* 0x000000ff0300720c */ /* 0x000fce0003f05270 */
[----:B------:R-:W-:Y:S06]  /*1340*/  @!P1 BRA `(.L_x_10) ;  /* 0x0000000000f49947 */ /* 0x000fec0003800000 */
[----:B------:R-:W-:Y:S01]  /*1350*/  LOP3.LUT R5, R0, 0x7ffffff8, RZ, 0xc0, !PT ;  /* 0x7ffffff800057812 */ /* 0x000fe200078ec0ff */
[----:B------:R-:W-:-:S03]  /*1360*/  IMAD.WIDE.U32 R6, R2, 0x4, R8 ;  /* 0x0000000402067825 */ /* 0x000fc600078e0008 */
[----:B------:R-:W-:Y:S01]  /*1370*/  IADD3 R24, PT, PT, -R5, RZ, RZ ;  /* 0x000000ff05187210 */ /* 0x000fe20007ffe1ff */
[----:B------:R-:W-:-:S07]  /*1380*/  VIADD R4, R2, 0x80 ;  /* 0x0000008002047836 */ /* 0x000fce0000000000 */
.L_x_11:
[----:B------:R-:W-:-:S04]  /*1390*/  IADD3 R26, P1, PT, R6, UR10, RZ ;  /* 0x0000000a061a7c10 */ /* 0x000fc8000ff3e0ff */
[----:B--2---:R-:W-:-:S05]  /*13a0*/  IADD3.X R27, PT, PT, R7, UR11, RZ, P1, !PT ;  /* 0x0000000b071b7c10 */ /* 0x004fca0008ffe4ff */
[----:B------:R-:W2:Y:S01]  /*13b0*/  LDG.E R26, desc[UR4][R26.64] ;  /* 0x000000041a1a7981 */ /* 0x000ea2000c1e1900 */
[----:B------:R-:W-:Y:S01]  /*13c0*/  IMAD.MOV.U32 R16, RZ, RZ, 0x0 ;  /* 0x00000000ff107424 */ /* 0x000fe200078e00ff */
[----:B------:R-:W-:Y:S01]  /*13d0*/  IADD3 R22, P1, PT, R6, UR8, RZ ;  /* 0x0000000806167c10 */ /* 0x000fe2000ff3e0ff */
[----:B------:R-:W-:-:S03]  /*13e0*/  IMAD.MOV.U32 R17, RZ, RZ, 0x40000000 ;  /* 0x40000000ff117424 */ /* 0x000fc600078e00ff */
[----:B------:R-:W-:Y:S01]  /*13f0*/  IADD3.X R23, PT, PT, R7, UR9, RZ, P1, !PT ;  /* 0x0000000907177c10 */ /* 0x000fe20008ffe4ff */
[----:B--2---:R-:W0:Y:S02]  /*1400*/  F2F.F64.F32 R14, R26 ;  /* 0x0000001a000e7310 */ /* 0x004e240000201800 */
[----:B0-----:R-:W-:Y:S01]  /*1410*/  DFMA R20, R14, R16, 1 ;  /* 0x3ff000000e14742b */ /* 0x001fe20000000010 */
[----:B------:R-:W-:-:S05]  /*1420*/  IMAD.WIDE R14, R4, 0x4, R8 ;  /* 0x00000004040e7825 */ /* 0x000fca00078e0208 */
[----:B------:R-:W0:Y:S01]  /*1430*/  F2F.F32.F64 R25, R20 ;  /* 0x0000001400197310 */ /* 0x000e220000301000 */
[----:B------:R-:W-:-:S04]  /*1440*/  IADD3 R18, P2, PT, R14, UR10, RZ ;  /* 0x0000000a0e127c10 */ /* 0x000fc8000ff5e0ff */
[----:B------:R-:W-:Y:S01]  /*1450*/  IADD3.X R19, PT, PT, R15, UR11, RZ, P2, !PT ;  /* 0x0000000b0f137c10 */ /* 0x000fe200097fe4ff */
[----:B0-----:R0:W-:Y:S04]  /*1460*/  STG.E desc[UR4][R22.64], R25 ;  /* 0x0000001916007986 */ /* 0x0011e8000c101904 */
[----:B------:R-:W2:Y:S01]  /*1470*/  LDG.E R28, desc[UR4][R18.64] ;  /* 0x00000004121c7981 */ /* 0x000ea2000c1e1900 */
[----:B------:R-:W-:-:S04]  /*1480*/  IADD3 R14, P1, PT, R14, UR8, RZ ;  /* 0x000000080e0e7c10 */ /* 0x000fc8000ff3e0ff */
[----:B------:R-:W-:Y:S01]  /*1490*/  IADD3.X R15, PT, PT, R15, UR9, RZ, P1, !PT ;  /* 0x000000090f0f7c10 */ /* 0x000fe20008ffe4ff */
[----:B--2---:R-:W1:Y:S02]  /*14a0*/  F2F.F64.F32 R26, R28 ;  /* 0x0000001c001a7310 */ /* 0x004e640000201800 */
[----:B-1----:R-:W-:-:S10]  /*14b0*/  DFMA R26, R26, R16, 1 ;  /* 0x3ff000001a1a742b */ /* 0x002fd40000000010 */
[----:B------:R-:W1:Y:S02]  /*14c0*/  F2F.F32.F64 R27, R26 ;  /* 0x0000001a001b7310 */ /* 0x000e640000301000 */
[----:B-1----:R1:W-:Y:S04]  /*14d0*/  STG.E desc[UR4][R14.64], R27 ;  /* 0x0000001b0e007986 */ /* 0x0023e8000c101904 */
[----:B------:R-:W2:Y:S02]  /*14e0*/  LDG.E R29, desc[UR4][R18.64+0x200] ;  /* 0x00020004121d7981 */ /* 0x000ea4000c1e1900 */
[----:B--2---:R-:W2:Y:S02]  /*14f0*/  F2F.F64.F32 R20, R29 ;  /* 0x0000001d00147310 */ /* 0x004ea40000201800 */
[----:B--2---:R-:W-:-:S10]  /*1500*/  DFMA R20, R20, R16, 1 ;  /* 0x3ff000001414742b */ /* 0x004fd40000000010 */
[----:B------:R-:W2:Y:S02]  /*1510*/  F2F.F32.F64 R21, R20 ;  /* 0x0000001400157310 */ /* 0x000ea40000301000 */
[----:B--2---:R2:W-:Y:S04]  /*1520*/  STG.E desc[UR4][R14.64+0x200], R21 ;  /* 0x000200150e007986 */ /* 0x0045e8000c101904 */
[----:B0-----:R-:W3:Y:S02]  /*1530*/  LDG.E R25, desc[UR4][R18.64+0x400] ;  /* 0x0004000412197981 */ /* 0x001ee4000c1e1900 */
[----:B---3--:R-:W0:Y:S02]  /*1540*/  F2F.F64.F32 R22, R25 ;  /* 0x0000001900167310 */ /* 0x008e240000201800 */
[----:B0-----:R-:W-:-:S10]  /*1550*/  DFMA R22, R22, R16, 1 ;  /* 0x3ff000001616742b */ /* 0x001fd40000000010 */
[----:B------:R-:W0:Y:S02]  /*1560*/  F2F.F32.F64 R23, R22 ;  /* 0x0000001600177310 */ /* 0x000e240000301000 */
[----:B0-----:R0:W-:Y:S04]  /*1570*/  STG.E desc[UR4][R14.64+0x400], R23 ;  /* 0x000400170e007986 */ /* 0x0011e8000c101904 */
[----:B------:R-:W1:Y:S02]  /*1580*/  LDG.E R28, desc[UR4][R18.64+0x600] ;  /* 0x00060004121c7981 */ /* 0x000e64000c1e1900 */
[----:B-1----:R-:W1:Y:S02]  /*1590*/  F2F.F64.F32 R26, R28 ;  /* 0x0000001c001a7310 */ /* 0x002e640000201800 */
        /* <DEDUP_REMOVED lines=8> */
[----:B------:R-:W0:Y:S02]  /*1620*/  LDG.E R25, desc[UR4][R18.64+0xa00] ;  /* 0x000a000412197981 */ /* 0x000e24000c1e1900 */
[----:B0-----:R-:W0:Y:S02]  /*1630*/  F2F.F64.F32 R22, R25 ;  /* 0x0000001900167310 */ /* 0x001e240000201800 */
[----:B0-----:R-:W-:-:S10]  /*1640*/  DFMA R22, R22, R16, 1 ;  /* 0x3ff000001616742b */ /* 0x001fd40000000010 */
[----:B------:R-:W0:Y:S02]  /*1650*/  F2F.F32.F64 R23, R22 ;  /* 0x0000001600177310 */ /* 0x000e240000301000 */
[----:B0-----:R2:W-:Y:S04]  /*1660*/  STG.E desc[UR4][R14.64+0xa00], R23 ;  /* 0x000a00170e007986 */ /* 0x0015e8000c101904 */
[----:B------:R-:W1:Y:S01]  /*1670*/  LDG.E R28, desc[UR4][R18.64+0xc00] ;  /* 0x000c0004121c7981 */ /* 0x000e62000c1e1900 */
[----:B------:R-:W-:Y:S01]  /*1680*/  IADD3 R24, PT, PT, R24, 0x8, RZ ;  /* 0x0000000818187810 */ /* 0x000fe20007ffe0ff */
[----:B------:R-:W-:Y:S01]  /*1690*/  VIADD R4, R4, 0x400 ;  /* 0x0000040004047836 */ /* 0x000fe20000000000 */
[----:B------:R-:W-:Y:S02]  /*16a0*/  IADD3 R6, P2, PT, R6, 0x1000, RZ ;  /* 0x0000100006067810 */ /* 0x000fe40007f5e0ff */
[----:B------:R-:W-:-:S03]  /*16b0*/  ISETP.NE.AND P1, PT, R24, RZ, PT ;  /* 0x000000ff1800720c */ /* 0x000fc60003f25270 */
[----:B------:R-:W-:Y:S01]  /*16c0*/  IMAD.X R7, RZ, RZ, R7, P2 ;  /* 0x000000ffff077224 */ /* 0x000fe200010e0607 */
[----:B-1----:R-:W0:Y:S02]  /*16d0*/  F2F.F64.F32 R26, R28 ;  /* 0x0000001c001a7310 */ /* 0x002e240000201800 */
[----:B0-----:R-:W-:-:S10]  /*16e0*/  DFMA R26, R26, R16, 1 ;  /* 0x3ff000001a1a742b */ /* 0x001fd40000000010 */
[----:B------:R-:W0:Y:S02]  /*16f0*/  F2F.F32.F64 R27, R26 ;  /* 0x0000001a001b7310 */ /* 0x000e240000301000 */
[----:B0-----:R2:W-:Y:S01]  /*1700*/  STG.E desc[UR4][R14.64+0xc00], R27 ;  /* 0x000c001b0e007986 */ /* 0x0015e2000c101904 */
[----:B------:R-:W-:Y:S05]  /*1710*/  @P1 BRA `(.L_x_11) ;  /* 0xfffffffc001c1947 */ /* 0x000fea000383ffff */
.L_x_10:
[----:B------:R-:W-:Y:S05]  /*1720*/  @!P0 EXIT ;  /* 0x000000000000894d */ /* 0x000fea0003800000 */
[----:B------:R-:W-:Y:S02]  /*1730*/  ISETP.GE.U32.AND P0, PT, R3, 0x4, PT ;  /* 0x000000040300780c */ /* 0x000fe40003f06070 */
[----:B------:R-:W-:-:S04]  /*1740*/  LOP3.LUT R4, R0, 0x3, RZ, 0xc0, !PT ;  /* 0x0000000300047812 */ /* 0x000fc800078ec0ff */
[----:B------:R-:W-:-:S07]  /*1750*/  ISETP.NE.AND P1, PT, R4, RZ, PT ;  /* 0x000000ff0400720c */ /* 0x000fce0003f25270 */
[----:B------:R-:W-:Y:S06]  /*1760*/  @!P0 BRA `(.L_x_12) ;  /* 0x0000000000688947 */ /* 0x000fec0003800000 */
[----:B------:R-:W-:-:S05]  /*1770*/  LEA R3, R5, R2, 0x7 ;  /* 0x0000000205037211 */ /* 0x000fca00078e38ff */
[----:B------:R-:W-:-:S05]  /*1780*/  IMAD.WIDE R8, R3, 0x4, R10 ;  /* 0x0000000403087825 */ /* 0x000fca00078e020a */
[----:B------:R-:W2:Y:S01]  /*1790*/  LDG.E R20, desc[UR4][R8.64] ;  /* 0x0000000408147981 */ /* 0x000ea2000c1e1900 */
[----:B------:R-:W-:Y:S02]  /*17a0*/  IMAD.MOV.U32 R6, RZ, RZ, 0x0 ;  /* 0x00000000ff067424 */ /* 0x000fe400078e00ff */
[----:B------:R-:W-:Y:S01]  /*17b0*/  IMAD.MOV.U32 R7, RZ, RZ, 0x40000000 ;  /* 0x40000000ff077424 */ /* 0x000fe200078e00ff */
[----:B--2---:R-:W0:Y:S05]  /*17c0*/  F2F.F64.F32 R14, R20 ;  /* 0x00000014000e7310 */ /* 0x004e2a0000201800 */
[----:B0-----:R-:W-:Y:S01]  /*17d0*/  DFMA R16, R14, R6, 1 ;  /* 0x3ff000000e10742b */ /* 0x001fe20000000006 */
[----:B------:R-:W-:-:S09]  /*17e0*/  IMAD.WIDE R14, R3, 0x4, R12 ;  /* 0x00000004030e7825 */ /* 0x000fd200078e020c */
[----:B------:R-:W0:Y:S02]  /*17f0*/  F2F.F32.F64 R17, R16 ;  /* 0x0000001000117310 */ /* 0x000e240000301000 */
[----:B0-----:R0:W-:Y:S04]  /*1800*/  STG.E desc[UR4][R14.64], R17 ;  /* 0x000000110e007986 */ /* 0x0011e8000c101904 */
[----:B------:R-:W2:Y:S02]  /*1810*/  LDG.E R3, desc[UR4][R8.64+0x200] ;  /* 0x0002000408037981 */ /* 0x000ea4000c1e1900 */
        /* <DEDUP_REMOVED lines=9> */
[----:B------:R-:W0:Y:S01]  /*18b0*/  LDG.E R23, desc[UR4][R8.64+0x600] ;  /* 0x0006000408177981 */ /* 0x000e22000c1e1900 */
[----:B------:R-:W-:Y:S01]  /*18c0*/  IADD3 R5, PT, PT, R5, 0x4, RZ ;  /* 0x0000000405057810 */ /* 0x000fe20007ffe0ff */
[----:B0-----:R-:W0:Y:S02]  /*18d0*/  F2F.F64.F32 R16, R23 ;  /* 0x0000001700107310 */ /* 0x001e240000201800 */
[----:B0-----:R-:W-:-:S10]  /*18e0*/  DFMA R16, R16, R6, 1 ;  /* 0x3ff000001010742b */ /* 0x001fd40000000006 */
[----:B------:R-:W0:Y:S02]  /*18f0*/  F2F.F32.F64 R17, R16 ;  /* 0x0000001000117310 */ /* 0x000e240000301000 */
[----:B0-----:R1:W-:Y:S02]  /*1900*/  STG.E desc[UR4][R14.64+0x600], R17 ;  /* 0x000600110e007986 */ /* 0x0013e4000c101904 */
.L_x_12:
[----:B------:R-:W-:Y:S05]  /*1910*/  @!P1 EXIT ;  /* 0x000000000000994d */ /* 0x000fea0003800000 */
[----:B------:R-:W-:Y:S02]  /*1920*/  ISETP.NE.AND P0, PT, R4, 0x1, PT ;  /* 0x000000010400780c */ /* 0x000fe40003f05270 */
[----:B------:R-:W-:-:S04]  /*1930*/  LOP3.LUT R0, R0, 0x1, RZ, 0xc0, !PT ;  /* 0x0000000100007812 */ /* 0x000fc800078ec0ff */
[----:B------:R-:W-:-:S07]  /*1940*/  ISETP.NE.U32.AND P1, PT, R0, 0x1, PT ;  /* 0x000000010000780c */ /* 0x000fce0003f25070 */
[----:B------:R-:W-:Y:S06]  /*1950*/  @!P0 BRA `(.L_x_13) ;  /* 0x0000000000408947 */ /* 0x000fec0003800000 */
[----:B-1----:R-:W-:-:S04]  /*1960*/  IMAD R19, R5, 0x80, R2 ;  /* 0x0000008005137824 */ /* 0x002fc800078e0202 */
[----:B--2---:R-:W-:-:S05]  /*1970*/  IMAD.WIDE R14, R19, 0x4, R10 ;  /* 0x00000004130e7825 */ /* 0x004fca00078e020a */
[----:B------:R-:W2:Y:S01]  /*1980*/  LDG.E R0, desc[UR4][R14.64] ;  /* 0x000000040e007981 */ /* 0x000ea2000c1e1900 */
[----:B------:R-:W-:Y:S01]  /*1990*/  IMAD.MOV.U32 R16, RZ, RZ, 0x0 ;  /* 0x00000000ff107424 */ /* 0x000fe200078e00ff */
[----:B------:R-:W-:Y:S01]  /*19a0*/  MOV R17, 0x40000000 ;  /* 0x4000000000117802 */ /* 0x000fe20000000f00 */
[----:B------:R-:W-:Y:S01]  /*19b0*/  IMAD.WIDE R18, R19, 0x4, R12 ;  /* 0x0000000413127825 */ /* 0x000fe200078e020c */
[----:B--2---:R-:W0:Y:S04]  /*19c0*/  F2F.F64.F32 R6, R0 ;  /* 0x0000000000067310 */ /* 0x004e280000201800 */
[----:B0-----:R-:W-:-:S10]  /*19d0*/  DFMA R6, R6, R16, 1 ;  /* 0x3ff000000606742b */ /* 0x001fd40000000010 */
[----:B------:R-:W0:Y:S02]  /*19e0*/  F2F.F32.F64 R7, R6 ;  /* 0x0000000600077310 */ /* 0x000e240000301000 */
[----:B0-----:R0:W-:Y:S04]  /*19f0*/  STG.E desc[UR4][R18.64], R7 ;  /* 0x0000000712007986 */ /* 0x0011e8000c101904 */
[----:B------:R-:W2:Y:S01]  /*1a00*/  LDG.E R3, desc[UR4][R14.64+0x200] ;  /* 0x000200040e037981 */ /* 0x000ea2000c1e1900 */
[----:B------:R-:W-:Y:S01]  /*1a10*/  VIADD R5, R5, 0x2 ;  /* 0x0000000205057836 */ /* 0x000fe20000000000 */
[----:B--2---:R-:W1:Y:S02]  /*1a20*/  F2F.F64.F32 R8, R3 ;  /* 0x0000000300087310 */ /* 0x004e640000201800 */
[----:B-1----:R-:W-:-:S10]  /*1a30*/  DFMA R8, R8, R16, 1 ;  /* 0x3ff000000808742b */ /* 0x002fd40000000010 */
[----:B------:R-:W1:Y:S02]  /*1a40*/  F2F.F32.F64 R9, R8 ;  /* 0x0000000800097310 */ /* 0x000e640000301000 */
[----:B-1----:R0:W-:Y:S02]  /*1a50*/  STG.E desc[UR4][R18.64+0x200], R9 ;  /* 0x0002000912007986 */ /* 0x0021e4000c101904 */
.L_x_13:
[----:B------:R-:W-:Y:S05]  /*1a60*/  @P1 EXIT ;  /* 0x000000000000194d */ /* 0x000fea0003800000 */
[----:B0-----:R-:W-:-:S04]  /*1a70*/  IMAD R7, R5, 0x80, R2 ;  /* 0x0000008005077824 */ /* 0x001fc800078e0202 */
[----:B------:R-:W-:-:S06]  /*1a80*/  IMAD.WIDE R10, R7, 0x4, R10 ;  /* 0x00000004070a7825 */ /* 0x000fcc00078e020a */
[----:B------:R-:W3:Y:S01]  /*1a90*/  LDG.E R10, desc[UR4][R10.64] ;  /* 0x000000040a0a7981 */ /* 0x000ee2000c1e1900 */
[----:B------:R-:W-:Y:S01]  /*1aa0*/  MOV R4, 0x0 ;  /* 0x0000000000047802 */ /* 0x000fe20000000f00 */
[----:B------:R-:W-:Y:S02]  /*1ab0*/  IMAD.MOV.U32 R5, RZ, RZ, 0x40000000 ;  /* 0x40000000ff057424 */ /* 0x000fe400078e00ff */
[----:B------:R-:W-:Y:S01]  /*1ac0*/  IMAD.WIDE R12, R7, 0x4, R12 ;  /* 0x00000004070c7825 */ /* 0x000fe200078e020c */
[----:B---3--:R-:W0:Y:S03]  /*1ad0*/  F2F.F64.F32 R2, R10 ;  /* 0x0000000a00027310 */ /* 0x008e260000201800 */
[----:B0-----:R-:W-:-:S10]  /*1ae0*/  DFMA R2, R2, R4, 1 ;  /* 0x3ff000000202742b */ /* 0x001fd40000000004 */
[----:B------:R-:W0:Y:S02]  /*1af0*/  F2F.F32.F64 R3, R2 ;  /* 0x0000000200037310 */ /* 0x000e240000301000 */
[----:B0-----:R-:W-:Y:S01]  /*1b00*/  STG.E desc[UR4][R12.64], R3 ;  /* 0x000000030c007986 */ /* 0x001fe2000c101904 */
[----:B------:R-:W-:Y:S05]  /*1b10*/  EXIT ;  /* 0x000000000000794d */ /* 0x000fea0003800000 */
.L_x_14:
[----:B------:R-:W-:-:S00]  /*1b20*/  BRA `(.L_x_14) ;  /* 0xfffffffc00fc7947 */ /* 0x000fc0000383ffff */
[----:B------:R-:W-:-:S00]  /*1b30*/  NOP ;  /* 0x0000000000007918 */ /* 0x000fc00000000000 */
        /* <DEDUP_REMOVED lines=12> */
.L_x_33:


//--------------------- .text._ZN3cub18CUB_300001_SM_10006detail9transform16transform_kernelINS2_10policy_hubILb1EN4cuda3std3__45tupleIJN6thrust24THRUST_300001_SM_1000_NS6detail15normal_iteratorINSA_10device_ptrIfEEEEEEEE10policy1000Ei15function_objectSF_JPfEEEvT0_iT1_T2_DpNS2_10kernel_argIT3_EE --------------------------
	.section	.text._ZN3cub18CUB_300001_SM_10006detail9transform16transform_kernelINS2_10policy_hubILb1EN4cuda3std3__45tupleIJN6thrust24THRUST_300001_SM_1000_NS6detail15normal_iteratorINSA_10device_ptrIfEEEEEEEE10policy1000Ei15function_objectSF_JPfEEEvT0_iT1_T2_DpNS2_10kernel_argIT3_EE,"ax",@progbits
	.align	128
        .global         _ZN3cub18CUB_300001_SM_10006detail9transform16transform_kernelINS2_10policy_hubILb1EN4cuda3std3__45tupleIJN6thrust24THRUST_300001_SM_1000_NS6detail15normal_iteratorINSA_10device_ptrIfEEEEEEEE10policy1000Ei15function_objectSF_JPfEEEvT0_iT1_T2_DpNS2_10kernel_argIT3_EE
        .type           _ZN3cub18CUB_300001_SM_10006detail9transform16transform_kernelINS2_10policy_hubILb1EN4cuda3std3__45tupleIJN6thrust24THRUST_300001_SM_1000_NS6detail15normal_iteratorINSA_10device_ptrIfEEEEEEEE10policy1000Ei15function_objectSF_JPfEEEvT0_iT1_T2_DpNS2_10kernel_argIT3_EE,@function
        .size           _ZN3cub18CUB_300001_SM_10006detail9transform16transform_kernelINS2_10policy_hubILb1EN4cuda3std3__45tupleIJN6thrust24THRUST_300001_SM_1000_NS6detail15normal_iteratorINSA_10device_ptrIfEEEEEEEE10policy1000Ei15function_objectSF_JPfEEEvT0_iT1_T2_DpNS2_10kernel_argIT3_EE,(.L_x_34 - _ZN3cub18CUB_300001_SM_10006detail9transform16transform_kernelINS2_10policy_hubILb1EN4cuda3std3__45tupleIJN6thrust24THRUST_300001_SM_1000_NS6detail15normal_iteratorINSA_10device_ptrIfEEEEEEEE10policy1000Ei15function_objectSF_JPfEEEvT0_iT1_T2_DpNS2_10kernel_argIT3_EE)
        .other          _ZN3cub18CUB_300001_SM_10006detail9transform16transform_kernelINS2_10policy_hubILb1EN4cuda3std3__45tupleIJN6thrust24THRUST_300001_SM_1000_NS6detail15normal_iteratorINSA_10device_ptrIfEEEEEEEE10policy1000Ei15function_objectSF_JPfEEEvT0_iT1_T2_DpNS2_10kernel_argIT3_EE,@"STO_CUDA_ENTRY STV_DEFAULT"
_ZN3cub18CUB_300001_SM_10006detail9transform16transform_kernelINS2_10policy_hubILb1EN4cuda3std3__45tupleIJN6thrust24THRUST_300001_SM_1000_NS6detail15normal_iteratorINSA_10device_ptrIfEEEEEEEE10policy1000Ei15function_objectSF_JPfEEEvT0_iT1_T2_DpNS2_10kernel_argIT3_EE:
.text._ZN3cub18CUB_300001_SM_10006detail9transform16transform_kernelINS2_10policy_hubILb1EN4cuda3std3__45tupleIJN6thrust24THRUST_300001_SM_1000_NS6detail15normal_iteratorINSA_10device_ptrIfEEEEEEEE10policy1000Ei15function_objectSF_JPfEEEvT0_iT1_T2_DpNS2_10kernel_argIT3_EE:
[----:B------:R-:W-:Y:S08]  /*0000*/  LDC R1, c[0x0][0x37c] ;  /* 0x0000df00ff017b82 */ /* 0x000ff00000000800 */
[----:B------:R-:W0:Y:S01]  /*0010*/  LDC.64 R10, c[0x0][0x380] ;  /* 0x0000e000ff0a7b82 */ /* 0x000e220000000a00 */
[----:B------:R-:W1:Y:S01]  /*0020*/  S2R R0, SR_TID.X ;  /* 0x0000000000007919 */ /* 0x000e620000002100 */
[----:B------:R-:W-:Y:S06]  /*0030*/  BSSY.RECONVERGENT B0, `(.L_x_15) ;  /* 0x0000013000007945 */ /* 0x000fec0003800200 */
[----:B------:R-:W2:Y:S01]  /*0040*/  S2UR UR4, SR_CTAID.X ;  /* 0x00000000000479c3 */ /* 0x000ea20000002500 */
[----:B0-----:R-:W-:-:S04]  /*0050*/  IMAD.SHL.U32 R5, R11, 0x80, RZ ;  /* 0x000000800b057824 */ /* 0x001fc800078e00ff */
[----:B--2---:R-:W-:Y:S01]  /*0060*/  IMAD R7, R5, UR4, RZ ;  /* 0x0000000405077c24 */ /* 0x004fe2000f8e02ff */
[----:B-1----:R-:W-:-:S03]  /*0070*/  SHF.L.U32 R9, R0, 0x7, RZ ;  /* 0x0000000700097819 */ /* 0x002fc600000006ff */
[----:B------:R-:W-:-:S05]  /*0080*/  IMAD.IADD R10, R10, 0x1, -R7 ;  /* 0x000000010a0a7824 */ /* 0x000fca00078e0a07 */
[----:B------:R-:W-:-:S05]  /*0090*/  VIMNMX R8, PT, PT, R5, R10, PT ;  /* 0x0000000a05087248 */ /* 0x000fca0003fe0100 */
[----:B------:R-:W-:-:S05]  /*00a0*/  IMAD.SHL.U32 R4, R8, 0x4, RZ ;  /* 0x0000000408047824 */ /* 0x000fca00078e00ff */
[----:B------:R-:W-:-:S13]  /*00b0*/  ISETP.GE.AND P0, PT, R9, R4, PT ;  /* 0x000000040900720c */ /* 0x000fda0003f06270 */
[----:B------:R-:W-:Y:S05]  /*00c0*/  @P0 BRA `(.L_x_16) ;  /* 0x0000000000240947 */ /* 0x000fea0003800000 */
[----:B------:R-:W0:Y:S02]  /*00d0*/  LDC.64 R2, c[0x0][0x398] ;  /* 0x0000e600ff027b82 */ /* 0x000e240000000a00 */
[----:B0-----:R-:W-:-:S04]  /*00e0*/  IMAD.WIDE.U32 R2, R0, 0x80, R2 ;  /* 0x0000008000027825 */ /* 0x001fc800078e0002 */
[----:B------:R-:W-:-:S07]  /*00f0*/  IMAD.WIDE R2, R7, 0x4, R2 ;  /* 0x0000000407027825 */ /* 0x000fce00078e0202 */
.L_x_17:
[----:B------:R-:W-:Y:S01]  /*0100*/  VIADD R9, R9, 0x4000 ;  /* 0x0000400009097836 */ /* 0x000fe20000000000 */
[----:B------:R0:W-:Y:S04]  /*0110*/  CCTL.E.PF2 [R2] ;  /* 0x000000000200798f */ /* 0x0001e80000800100 */
[----:B------:R-:W-:Y:S02]  /*0120*/  ISETP.GE.AND P0, PT, R9, R4, PT ;  /* 0x000000040900720c */ /* 0x000fe40003f06270 */
[----:B0-----:R-:W-:-:S04]  /*0130*/  IADD3 R2, P1, PT, R2, 0x4000, RZ ;  /* 0x0000400002027810 */ /* 0x001fc80007f3e0ff */
[----:B------:R-:W-:-:S07]  /*0140*/  IADD3.X R3, PT, PT, RZ, R3, RZ, P1, !PT ;  /* 0x00000003ff037210 */ /* 0x000fce0000ffe4ff */
[----:B------:R-:W-:Y:S05]  /*0150*/  @!P0 BRA `(.L_x_17) ;  /* 0xfffffffc00e88947 */ /* 0x000fea000383ffff */
.L_x_16:
[----:B------:R-:W-:Y:S05]  /*0160*/  BSYNC.RECONVERGENT B0 ;  /* 0x0000000000007941 */ /* 0x000fea0003800200 */
.L_x_15:
[----:B------:R-:W0:Y:S01]  /*0170*/  LDCU.128 UR8, c[0x0][0x390] ;  /* 0x00007200ff0877ac */ /* 0x000e220008000c00 */
[----:B------:R-:W-:Y:S01]  /*0180*/  ISETP.GT.AND P0, PT, R5, R10, PT ;  /* 0x0000000a0500720c */ /* 0x000fe20003f04270 */
[----:B------:R-:W-:Y:S01]  /*0190*/  IMAD.WIDE R6, R7, 0x4, RZ ;  /* 0x0000000407067825 */ /* 0x000fe200078e02ff */
[----:B------:R-:W1:Y:S02]  /*01a0*/  LDCU.64 UR4, c[0x0][0x358] ;  /* 0x00006b00ff0477ac */ /* 0x000e640008000a00 */
[C---:B0-----:R-:W-:Y:S02]  /*01b0*/  IADD3 R2, P1, PT, R6.reuse, UR10, RZ ;  /* 0x0000000a06027c10 */ /* 0x041fe4000ff3e0ff */
[----:B------:R-:W-:Y:S02]  /*01c0*/  IADD3 R4, P2, PT, R6, UR8, RZ ;  /* 0x0000000806047c10 */ /* 0x000fe4000ff5e0ff */
[C---:B------:R-:W-:Y:S02]  /*01d0*/  IADD3.X R3, PT, PT, R7.reuse, UR11, RZ, P1, !PT ;  /* 0x0000000b07037c10 */ /* 0x040fe40008ffe4ff */
[----:B------:R-:W-:-:S03]  /*01e0*/  IADD3.X R5, PT, PT, R7, UR9, RZ, P2, !PT ;  /* 0x0000000907057c10 */ /* 0x000fc600097fe4ff */
[----:B-1----:R-:W-:Y:S06]  /*01f0*/  @P0 BRA `(.L_x_18) ;  /* 0x00000008001c0947 */ /* 0x002fec0003800000 */
        /* <DEDUP_REMOVED lines=8> */
[C---:B------:R-:W-:Y:S01]  /*0280*/  IMAD.WIDE.U32 R18, R0.reuse, 0x4, R6 ;  /* 0x0000000400127825 */ /* 0x040fe200078e0006 */
[----:B------:R-:W-:Y:S01]  /*0290*/  IADD3 R17, PT, PT, R0, 0x80, RZ ;  /* 0x0000008000117810 */ /* 0x000fe20007ffe0ff */
[----:B------:R-:W0:Y:S02]  /*02a0*/  LDCU.128 UR8, c[0x0][0x390] ;  /* 0x00007200ff0877ac */ /* 0x000e240008000c00 */
[----:B------:R-:W-:Y:S02]  /*02b0*/  IMAD.MOV.U32 R8, RZ, RZ, R18 ;  /* 0x000000ffff087224 */ /* 0x000fe400078e0012 */
[----:B------:R-:W-:-:S07]  /*02c0*/  IMAD.MOV R16, RZ, RZ, -R9 ;  /* 0x000000ffff107224 */ /* 0x000fce00078e0a09 */
.L_x_20:
[----:B0-----:R-:W-:-:S04]  /*02d0*/  IADD3 R26, P1, PT, R8, UR10, RZ ;  /* 0x0000000a081a7c10 */ /* 0x001fc8000ff3e0ff */
[----:B--2---:R-:W-:-:S05]  /*02e0*/  IADD3.X R27, PT, PT, R19, UR11, RZ, P1, !PT ;  /* 0x0000000b131b7c10 */ /* 0x004fca0008ffe4ff */
[----:B------:R-:W2:Y:S01]  /*02f0*/  LDG.E R26, desc[UR4][R26.64] ;  /* 0x000000041a1a7981 */ /* 0x000ea2000c1e1900 */
[----:B------:R-:W-:Y:S02]  /*0300*/  HFMA2 R11, -RZ, RZ, 2, 0 ;  /* 0x40000000ff0b7431 */ /* 0x000fe400000001ff */
[----:B------:R-:W-:Y:S01]  /*0310*/  IMAD.MOV.U32 R10, RZ, RZ, 0x0 ;  /* 0x00000000ff0a7424 */ /* 0x000fe200078e00ff */
[----:B------:R-:W-:Y:S01]  /*0320*/  IADD3 R20, P1, PT, R8, UR8, RZ ;  /* 0x0000000808147c10 */ /* 0x000fe2000ff3e0ff */
[----:B------:R-:W-:-:S03]  /*0330*/  IMAD.WIDE R14, R17, 0x4, R6 ;  /* 0x00000004110e7825 */ /* 0x000fc600078e0206 */
[----:B------:R-:W-:Y:S01]  /*0340*/  IADD3.X R21, PT, PT, R19, UR9, RZ, P1, !PT ;  /* 0x0000000913157c10 */ /* 0x000fe20008ffe4ff */
[----:B--2---:R-:W0:Y:S02]  /*0350*/  F2F.F64.F32 R12, R26 ;  /* 0x0000001a000c7310 */ /* 0x004e240000201800 */
[----:B0-----:R-:W-:Y:S01]  /*0360*/  DFMA R24, R12, R10, 1 ;  /* 0x3ff000000c18742b */ /* 0x001fe2000000000a */
[----:B------:R-:W-:-:S05]  /*0370*/  IADD3 R12, P2, PT, R14, UR10, RZ ;  /* 0x0000000a0e0c7c10 */ /* 0x000fca000ff5e0ff */
[----:B------:R-:W0:Y:S01]  /*0380*/  F2F.F32.F64 R23, R24 ;  /* 0x0000001800177310 */ /* 0x000e220000301000 */
        /* <DEDUP_REMOVED lines=35> */
[----:B------:R-:W-:Y:S01]  /*05c0*/  VIADD R16, R16, 0x8 ;  /* 0x0000000810107836 */ /* 0x000fe20000000000 */
[----:B------:R-:W-:Y:S01]  /*05d0*/  IADD3 R8, P2, PT, R8, 0x1000, RZ ;  /* 0x0000100008087810 */ /* 0x000fe20007f5e0ff */
[----:B------:R-:W-:-:S03]  /*05e0*/  VIADD R17, R17, 0x400 ;  /* 0x0000040011117836 */ /* 0x000fc60000000000 */
[----:B------:R-:W-:Y:S02]  /*05f0*/  ISETP.NE.AND P1, PT, R16, RZ, PT ;  /* 0x000000ff1000720c */ /* 0x000fe40003f25270 */
[----:B------:R-:W-:Y:S01]  /*0600*/  IADD3.X R19, PT, PT, RZ, R19, RZ, P2, !PT ;  /* 0x00000013ff137210 */ /* 0x000fe200017fe4ff */
[----:B-1----:R-:W0:Y:S02]  /*0610*/  F2F.F64.F32 R26, R23 ;  /* 0x00000017001a7310 */ /* 0x002e240000201800 */
[----:B0-----:R-:W-:-:S10]  /*0620*/  DFMA R26, R26, R10, 1 ;  /* 0x3ff000001a1a742b */ /* 0x001fd4000000000a */
[----:B------:R-:W0:Y:S02]  /*0630*/  F2F.F32.F64 R27, R26 ;  /* 0x0000001a001b7310 */ /* 0x000e240000301000 */
[----:B0-----:R2:W-:Y:S01]  /*0640*/  STG.E desc[UR4][R14.64+0xc00], R27 ;  /* 0x000c001b0e007986 */ /* 0x0015e2000c101904 */
[----:B------:R-:W-:Y:S05]  /*0650*/  @P1 BRA `(.L_x_20) ;  /* 0xfffffffc001c1947 */ /* 0x000fea000383ffff */
.L_x_19:
[----:B------:R-:W-:Y:S05]  /*0660*/  @!P0 EXIT ;  /* 0x000000000000894d */ /* 0x000fea0003800000 */
[----:B------:R-:W0:Y:S01]  /*0670*/  LDC R8, c[0x0][0x384] ;  /* 0x0000e100ff087b82 */ /* 0x000e220000000800 */
[----:B------:R-:W-:Y:S02]  /*0680*/  ISETP.GE.U32.AND P0, PT, R22, 0x4, PT ;  /* 0x000000041600780c */ /* 0x000fe40003f06070 */
[----:B0-----:R-:W-:-:S04]  /*0690*/  LOP3.LUT R20, R8, 0x3, RZ, 0xc0, !PT ;  /* 0x0000000308147812 */ /* 0x001fc800078ec0ff */
[----:B------:R-:W-:-:S07]  /*06a0*/  ISETP.NE.AND P1, PT, R20, RZ, PT ;  /* 0x000000ff1400720c */ /* 0x000fce0003f25270 */
[----:B------:R-:W-:Y:S06]  /*06b0*/  @!P0 BRA `(.L_x_21) ;  /* 0x0000000000688947 */ /* 0x000fec0003800000 */
[----:B------:R-:W-:-:S04]  /*06c0*/  IMAD R17, R9, 0x80, R0 ;  /* 0x0000008009117824 */ /* 0x000fc800078e0200 */
[----:B------:R-:W-:-:S05]  /*06d0*/  IMAD.WIDE R10, R17, 0x4, R2 ;  /* 0x00000004110a7825 */ /* 0x000fca00078e0202 */
[----:B------:R-:W3:Y:S01]  /*06e0*/  LDG.E R18, desc[UR4][R10.64] ;  /* 0x000000040a127981 */ /* 0x000ee2000c1e1900 */
[----:B------:R-:W-:Y:S01]  /*06f0*/  IMAD.MOV.U32 R6, RZ, RZ, 0x0 ;  /* 0x00000000ff067424 */ /* 0x000fe200078e00ff */
[----:B------:R-:W-:Y:S01]  /*0700*/  MOV R7, 0x40000000 ;  /* 0x4000000000077802 */ /* 0x000fe20000000f00 */
[----:B---3--:R-:W2:Y:S05]  /*0710*/  F2F.F64.F32 R12, R18 ;  /* 0x00000012000c7310 */ /* 0x008eaa0000201800 */
[----:B--2---:R-:W-:Y:S01]  /*0720*/  DFMA R14, R12, R6, 1 ;  /* 0x3ff000000c0e742b */ /* 0x004fe20000000006 */
        /* <DEDUP_REMOVED lines=14> */
[----:B------:R-:W-:Y:S01]  /*0810*/  VIADD R9, R9, 0x4 ;  /* 0x0000000409097836 */ /* 0x000fe20000000000 */
[----:B0-----:R-:W0:Y:S02]  /*0820*/  F2F.F64.F32 R14, R23 ;  /* 0x00000017000e7310 */ /* 0x001e240000201800 */
[----:B0-----:R-:W-:-:S10]  /*0830*/  DFMA R14, R14, R6, 1 ;  /* 0x3ff000000e0e742b */ /* 0x001fd40000000006 */
[----:B------:R-:W0:Y:S02]  /*0840*/  F2F.F32.F64 R15, R14 ;  /* 0x0000000e000f7310 */ /* 0x000e240000301000 */
[----:B0-----:R1:W-:Y:S02]  /*0850*/  STG.E desc[UR4][R12.64+0x600], R15 ;  /* 0x0006000f0c007986 */ /* 0x0013e4000c101904 */
.L_x_21:
[----:B------:R-:W-:Y:S05]  /*0860*/  @!P1 EXIT ;  /* 0x000000000000994d */ /* 0x000fea0003800000 */
[----:B------:R-:W-:Y:S02]  /*0870*/  ISETP.NE.AND P0, PT, R20, 0x1, PT ;  /* 0x000000011400780c */ /* 0x000fe40003f05270 */
[----:B------:R-:W-:-:S04]  /*0880*/  LOP3.LUT R8, R8, 0x1, RZ, 0xc0, !PT ;  /* 0x0000000108087812 */ /* 0x000fc800078ec0ff */
[----:B------:R-:W-:-:S07]  /*0890*/  ISETP.NE.U32.AND P1, PT, R8, 0x1, PT ;  /* 0x000000010800780c */ /* 0x000fce0003f25070 */
[----:B------:R-:W-:Y:S06]  /*08a0*/  @!P0 BRA `(.L_x_22) ;  /* 0x0000000000408947 */ /* 0x000fec0003800000 */
[----:B-1----:R-:W-:-:S04]  /*08b0*/  IMAD R17, R9, 0x80, R0 ;  /* 0x0000008009117824 */ /* 0x002fc800078e0200 */
[----:B------:R-:W-:-:S05]  /*08c0*/  IMAD.WIDE R12, R17, 0x4, R2 ;  /* 0x00000004110c7825 */ /* 0x000fca00078e0202 */
[----:B------:R-:W3:Y:S01]  /*08d0*/  LDG.E R8, desc[UR4][R12.64] ;  /* 0x000000040c087981 */ /* 0x000ee2000c1e1900 */
[----:B--2---:R-:W-:Y:S01]  /*08e0*/  MOV R14, 0x0 ;  /* 0x00000000000e7802 */ /* 0x004fe20000000f00 */
[----:B------:R-:W-:Y:S02]  /*08f0*/  IMAD.MOV.U32 R15, RZ, RZ, 0x40000000 ;  /* 0x40000000ff0f7424 */ /* 0x000fe400078e00ff */
[----:B------:R-:W-:Y:S01]  /*0900*/  IMAD.WIDE R16, R17, 0x4, R4 ;  /* 0x0000000411107825 */ /* 0x000fe200078e0204 */
[----:B---3--:R-:W0:Y:S03]  /*0910*/  F2F.F64.F32 R6, R8 ;  /* 0x0000000800067310 */ /* 0x008e260000201800 */
        /* <DEDUP_REMOVED lines=9> */
.L_x_22:
[----:B------:R-:W-:Y:S05]  /*09b0*/  @P1 EXIT ;  /* 0x000000000000194d */ /* 0x000fea0003800000 */
[----:B0-----:R-:W-:-:S05]  /*09c0*/  LEA R11, R9, R0, 0x7 ;  /* 0x00000000090b7211 */ /* 0x001fca00078e38ff */
[----:B------:R-:W-:-:S06]  /*09d0*/  IMAD.WIDE R2, R11, 0x4, R2 ;  /* 0x000000040b027825 */ /* 0x000fcc00078e0202 */
[----:B------:R-:W3:Y:S01]  /*09e0*/  LDG.E R2, desc[UR4][R2.64] ;  /* 0x0000000402027981 */ /* 0x000ee2000c1e1900 */
[----:B------:R-:W-:Y:S02]  /*09f0*/  IMAD.MOV.U32 R8, RZ, RZ, 0x0 ;  /* 0x00000000ff087424 */ /* 0x000fe400078e00ff */
[----:B------:R-:W-:Y:S02]  /*0a00*/  IMAD.MOV.U32 R9, RZ, RZ, 0x40000000 ;  /* 0x40000000ff097424 */ /* 0x000fe400078e00ff */
[----:B------:R-:W-:Y:S01]  /*0a10*/  IMAD.WIDE R4, R11, 0x4, R4 ;  /* 0x000000040b047825 */ /* 0x000fe200078e0204 */
[----:B---3--:R-:W0:Y:S03]  /*0a20*/  F2F.F64.F32 R6, R2 ;  /* 0x0000000200067310 */ /* 0x008e260000201800 */
[----:B0-----:R-:W-:-:S10]  /*0a30*/  DFMA R6, R6, R8, 1 ;  /* 0x3ff000000606742b */ /* 0x001fd40000000008 */
[----:B------:R-:W0:Y:S02]  /*0a40*/  F2F.F32.F64 R7, R6 ;  /* 0x0000000600077310 */ /* 0x000e240000301000 */
[----:B0-----:R-:W-:Y:S01]  /*0a50*/  STG.E desc[UR4][R4.64], R7 ;  /* 0x0000000704007986 */ /* 0x001fe2000c101904 */
[----:B------:R-:W-:Y:S05]  /*0a60*/  EXIT ;  /* 0x000000000000794d */ /* 0x000fea0003800000 */
.L_x_18:
[----:B------:R-:W-:-:S13]  /*0a70*/  ISETP.GE.AND P0, PT, R11, 0x1, PT ;  /* 0x000000010b00780c */ /* 0x000fda0003f06270 */
[----:B------:R-:W-:Y:S05]  /*0a80*/  @!P0 EXIT ;  /* 0x000000000000894d */ /* 0x000fea0003800000 */
[C---:B------:R-:W-:Y:S02]  /*0a90*/  ISETP.GE.U32.AND P0, PT, R11.reuse, 0x8, PT ;  /* 0x000000080b00780c */ /* 0x040fe40003f06070 */
[----:B------:R-:W-:Y:S02]  /*0aa0*/  LOP3.LUT R20, R11, 0x7, RZ, 0xc0, !PT ;  /* 0x000000070b147812 */ /* 0x000fe400078ec0ff */
[----:B------:R-:W-:-:S09]  /*0ab0*/  MOV R7, RZ ;  /* 0x000000ff00077202 */ /* 0x000fd20000000f00 */
[----:B------:R-:W-:Y:S05]  /*0ac0*/  @!P0 BRA `(.L_x_23) ;  /* 0x0000000400508947 */ /* 0x000fea0003800000 */
[----:B------:R-:W-:Y:S01]  /*0ad0*/  LOP3.LUT R7, R11, 0x7ffffff8, RZ, 0xc0, !PT ;  /* 0x7ffffff80b077812 */ /* 0x000fe200078ec0ff */
[----:B------:R-:W-:-:S07]  /*0ae0*/  IMAD.MOV.U32 R6, RZ, RZ, RZ ;  /* 0x000000ffff067224 */ /* 0x000fce00078e00ff */
.L_x_26:
[----:B------:R-:W-:-:S05]  /*0af0*/  IMAD R9, R6, 0x80, R0 ;  /* 0x0000008006097824 */ /* 0x000fca00078e0200 */
[----:B------:R-:W-:-:S13]  /*0b00*/  ISETP.GE.AND P0, PT, R9, R8, PT ;  /* 0x000000080900720c */ /* 0x000fda0003f06270 */
[----:B0-----:R-:W-:-:S05]  /*0b10*/  @!P0 IMAD.WIDE.U32 R12, R9, 0x4, R2 ;  /* 0x00000004090c8825 */ /* 0x001fca00078e0002 */
[----:B------:R-:W2:Y:S01]  /*0b20*/  @!P0 LDG.E R18, desc[UR4][R12.64] ;  /* 0x000000040c128981 */ /* 0x000ea2000c1e1900 */
[----:B------:R-:W-:Y:S01]  /*0b30*/  @!P0 MOV R14, 0x0 ;  /* 0x00000000000e8802 */ /* 0x000fe20000000f00 */
        /* <DEDUP_REMOVED lines=20> */
[----:B0-----:R-:W-:Y:S01]  /*0c80*/  @!P0 MOV R16, 0x0 ;  /* 0x0000000000108802 */ /* 0x001fe20000000f00 */
[----:B------:R-:W-:Y:S01]  /*0c90*/  @!P0 IMAD.MOV.U32 R17, RZ, RZ, 0x40000000 ;  /* 0x40000000ff118424 */ /* 0x000fe200078e00ff */
[----:B--2---:R-:W0:Y:S05]  /*0ca0*/  @!P0 F2F.F64.F32 R14, R21 ;  /* 0x00000015000e8310 */ /* 0x004e2a0000201800 */
[----:B0-----:R-:W-:Y:S01]  /*0cb0*/  @!P0 DFMA R14, R14, R16, 1 ;  /* 0x3ff000000e0e842b */ /* 0x001fe20000000010 */
[----:B------:R-:W-:-:S05]  /*0cc0*/  VIADD R17, R9, 0x180 ;  /* 0x0000018009117836 */ /* 0x000fca0000000000 */
[----:B------:R-:W0:Y:S01]  /*0cd0*/  @!P0 F2F.F32.F64 R23, R14 ;  /* 0x0000000e00178310 */ /* 0x000e220000301000 */
[----:B------:R-:W-:Y:S01]  /*0ce0*/  ISETP.GE.AND P1, PT, R17, R8, PT ;  /* 0x000000081100720c */ /* 0x000fe20003f26270 */
[----:B0-----:R0:W-:-:S12]  /*0cf0*/  @!P0 STG.E desc[UR4][R12.64+0x200], R23 ;  /* 0x000200170c008986 */ /* 0x0011d8000c101904 */
[----:B------:R-:W2:Y:S01]  /*0d00*/  @!P1 LDG.E R22, desc[UR4][R10.64+0x400] ;  /* 0x000400040a169981 */ /* 0x000ea2000c1e1900 */
[----:B------:R-:W-:Y:S01]  /*0d10*/  @!P1 MOV R18, 0x0 ;  /* 0x0000000000129802 */ /* 0x000fe20000000f00 */
[----:B-1----:R-:W-:Y:S01]  /*0d20*/  @!P1 IMAD.MOV.U32 R19, RZ, RZ, 0x40000000 ;  /* 0x40000000ff139424 */ /* 0x002fe200078e00ff */
[----:B--2---:R-:W1:Y:S05]  /*0d30*/  @!P1 F2F.F64.F32 R16, R22 ;  /* 0x0000001600109310 */ /* 0x004e6a0000201800 */
[----:B-1----:R-:W-:Y:S01]  /*0d40*/  @!P1 DFMA R16, R16, R18, 1 ;  /* 0x3ff000001010942b */ /* 0x002fe20000000012 */
[----:B------:R-:W-:-:S05]  /*0d50*/  VIADD R19, R9, 0x200 ;  /* 0x0000020009137836 */ /* 0x000fca0000000000 */
[----:B------:R-:W1:Y:S01]  /*0d60*/  @!P1 F2F.F32.F64 R21, R16 ;  /* 0x0000001000159310 */ /* 0x000e620000301000 */
[----:B------:R-:W-:Y:S01]  /*0d70*/  ISETP.GE.AND P0, PT, R19, R8, PT ;  /* 0x000000081300720c */ /* 0x000fe20003f06270 */
[----:B-1----:R1:W-:-:S12]  /*0d80*/  @!P1 STG.E desc[UR4][R12.64+0x400], R21 ;  /* 0x000400150c009986 */ /* 0x0023d8000c101904 */
[----:B------:R-:W2:Y:S01]  /*0d90*/  @!P0 LDG.E R24, desc[UR4][R10.64+0x600] ;  /* 0x000600040a188981 */ /* 0x000ea2000c1e1900 */
[----:B------:R-:W-:Y:S01]  /*0da0*/  @!P0 MOV R18, 0x0 ;  /* 0x0000000000128802 */ /* 0x000fe20000000f00 */
[----:B------:R-:W-:Y:S01]  /*0db0*/  @!P0 IMAD.MOV.U32 R19, RZ, RZ, 0x40000000 ;  /* 0x40000000ff138424 */ /* 0x000fe200078e00ff */
[----:B--2---:R-:W2:Y:S05]  /*0dc0*/  @!P0 F2F.F64.F32 R14, R24 ;  /* 0x00000018000e8310 */ /* 0x004eaa0000201800 */
[----:B--2---:R-:W-:Y:S01]  /*0dd0*/  @!P0 DFMA R14, R14, R18, 1 ;  /* 0x3ff000000e0e842b */ /* 0x004fe20000000012 */
[----:B------:R-:W-:-:S05]  /*0de0*/  VIADD R19, R9, 0x280 ;  /* 0x0000028009137836 */ /* 0x000fca0000000000 */
[----:B0-----:R-:W0:Y:S01]  /*0df0*/  @!P0 F2F.F32.F64 R23, R14 ;  /* 0x0000000e00178310 */ /* 0x001e220000301000 */
[----:B------:R-:W-:Y:S01]  /*0e00*/  ISETP.GE.AND P1, PT, R19, R8, PT ;  /* 0x000000081300720c */ /* 0x000fe20003f26270 */
[----:B0-----:R0:W-:-:S12]  /*0e10*/  @!P0 STG.E desc[UR4][R12.64+0x600], R23 ;  /* 0x000600170c008986 */ /* 0x0011d8000c101904 */
[----:B------:R-:W2:Y:S01]  /*0e20*/  @!P1 LDG.E R22, desc[UR4][R10.64+0x800] ;  /* 0x000800040a169981 */ /* 0x000ea2000c1e1900 */
[----:B------:R-:W-:Y:S01]  /*0e30*/  @!P1 MOV R18, 0x0 ;  /* 0x0000000000129802 */ /* 0x000fe20000000f00 */
[----:B------:R-:W-:Y:S01]  /*0e40*/  @!P1 IMAD.MOV.U32 R19, RZ, RZ, 0x40000000 ;  /* 0x40000000ff139424 */ /* 0x000fe200078e00ff */
[----:B--2---:R-:W2:Y:S05]  /*0e50*/  @!P1 F2F.F64.F32 R16, R22 ;  /* 0x0000001600109310 */ /* 0x004eaa0000201800 */
[----:B--2---:R-:W-:Y:S01]  /*0e60*/  @!P1 DFMA R16, R16, R18, 1 ;  /* 0x3ff000001010942b */ /* 0x004fe20000000012 */
[----:B------:R-:W-:-:S05]  /*0e70*/  VIADD R19, R9, 0x300 ;  /* 0x0000030009137836 */ /* 0x000fca0000000000 */
[----:B------:R-:W-:-:S04]  /*0e80*/  ISETP.GE.AND P0, PT, R19, R8, PT ;  /* 0x000000081300720c */ /* 0x000fc80003f06270 */
[----:B------:R-:W2:Y:S02]  /*0e90*/  @!P1 F2F.F32.F64 R17, R16 ;  /* 0x0000001000119310 */ /* 0x000ea40000301000 */
[----:B--2---:R0:W-:Y:S07]  /*0ea0*/  @!P1 STG.E desc[UR4][R12.64+0x800], R17 ;  /* 0x000800110c009986 */ /* 0x0041ee000c101904 */
[----:B-1----:R-:W2:Y:S01]  /*0eb0*/  @!P0 LDG.E R21, desc[UR4][R10.64+0xa00] ;  /* 0x000a00040a158981 */ /* 0x002ea2000c1e1900 */
[----:B------:R-:W-:Y:S01]  /*0ec0*/  @!P0 MOV R18, 0x0 ;  /* 0x0000000000128802 */ /* 0x000fe20000000f00 */
[----:B------:R-:W-:Y:S01]  /*0ed0*/  @!P0 IMAD.MOV.U32 R19, RZ, RZ, 0x40000000 ;  /* 0x40000000ff138424 */ /* 0x000fe200078e00ff */
[----:B------:R-:W-:Y:S01]  /*0ee0*/  IADD3 R6, PT, PT, R6, 0x8, RZ ;  /* 0x0000000806067810 */ /* 0x000fe20007ffe0ff */
[----:B------:R-:W-:Y:S01]  /*0ef0*/  VIADD R9, R9, 0x380 ;  /* 0x0000038009097836 */ /* 0x000fe20000000000 */
[----:B------:R-:W-:Y:S02]  /*0f00*/  BSSY.RECONVERGENT B0, `(.L_x_24) ;  /* 0x000000f000007945 */ /* 0x000fe40003800200 */
[----:B------:R-:W-:Y:S01]  /*0f10*/  ISETP.NE.AND P1, PT, R6, R7, PT ;  /* 0x000000070600720c */ /* 0x000fe20003f25270 */
[----:B--2---:R-:W1:Y:S02]  /*0f20*/  @!P0 F2F.F64.F32 R14, R21 ;  /* 0x00000015000e8310 */ /* 0x004e640000201800 */
[----:B-1----:R-:W-:-:S10]  /*0f30*/  @!P0 DFMA R14, R14, R18, 1 ;  /* 0x3ff000000e0e842b */ /* 0x002fd40000000012 */
[----:B------:R-:W1:Y:S02]  /*0f40*/  @!P0 F2F.F32.F64 R15, R14 ;  /* 0x0000000e000f8310 */ /* 0x000e640000301000 */
[----:B-1----:R0:W-:Y:S01]  /*0f50*/  @!P0 STG.E desc[UR4][R12.64+0xa00], R15 ;  /* 0x000a000f0c008986 */ /* 0x0021e2000c101904 */
[----:B------:R-:W-:-:S13]  /*0f60*/  ISETP.GE.AND P0, PT, R9, R8, PT ;  /* 0x000000080900720c */ /* 0x000fda0003f06270 */
[----:B0-----:R-:W-:Y:S05]  /*0f70*/  @P0 BRA `(.L_x_25) ;  /* 0x00000000001c0947 */ /* 0x001fea0003800000 */
[----:B------:R-:W2:Y:S01]  /*0f80*/  LDG.E R10, desc[UR4][R10.64+0xc00] ;  /* 0x000c00040a0a7981 */ /* 0x000ea2000c1e1900 */
[----:B------:R-:W-:Y:S02]  /*0f90*/  IMAD.MOV.U32 R16, RZ, RZ, 0x0 ;  /* 0x00000000ff107424 */ /* 0x000fe400078e00ff */
[----:B------:R-:W-:Y:S01]  /*0fa0*/  IMAD.MOV.U32 R17, RZ, RZ, 0x40000000 ;  /* 0x40000000ff117424 */ /* 0x000fe200078e00ff */
[----:B--2---:R-:W0:Y:S05]  /*0fb0*/  F2F.F64.F32 R14, R10 ;  /* 0x0000000a000e7310 */ /* 0x004e2a0000201800 */
[----:B0-----:R-:W-:-:S10]  /*0fc0*/  DFMA R14, R14, R16, 1 ;  /* 0x3ff000000e0e742b */ /* 0x001fd40000000010 */
[----:B------:R-:W0:Y:S02]  /*0fd0*/  F2F.F32.F64 R15, R14 ;  /* 0x0000000e000f7310 */ /* 0x000e240000301000 */
[----:B0-----:R0:W-:Y:S02]  /*0fe0*/  STG.E desc[UR4][R12.64+0xc00], R15 ;  /* 0x000c000f0c007986 */ /* 0x0011e4000c101904 */
.L_x_25:
[----:B------:R-:W-:Y:S05]  /*0ff0*/  BSYNC.RECONVERGENT B0 ;  /* 0x0000000000007941 */ /* 0x000fea0003800200 */
.L_x_24:
[----:B------:R-:W-:Y:S05]  /*1000*/  @P1 BRA `(.L_x_26) ;  /* 0xfffffff800b81947 */ /* 0x000fea000383ffff */
.L_x_23:
[----:B------:R-:W-:-:S13]  /*1010*/  ISETP.NE.AND P0, PT, R20, RZ, PT ;  /* 0x000000ff1400720c */ /* 0x000fda0003f05270 */
[----:B------:R-:W-:Y:S05]  /*1020*/  @!P0 EXIT ;  /* 0x000000000000894d */ /* 0x000fea0003800000 */
[----:B------:R-:W1:Y:S01]  /*1030*/  LDC R6, c[0x0][0x384] ;  /* 0x0000e100ff067b82 */ /* 0x000e620000000800 */
[----:B------:R-:W-:Y:S02]  /*1040*/  ISETP.GE.U32.AND P1, PT, R20, 0x4, PT ;  /* 0x000000041400780c */ /* 0x000fe40003f26070 */
[----:B-1----:R-:W-:-:S04]  /*1050*/  LOP3.LUT R10, R6, 0x3, RZ, 0xc0, !PT ;  /* 0x00000003060a7812 */ /* 0x002fc800078ec0ff */
[----:B------:R-:W-:-:S07]  /*1060*/  ISETP.NE.AND P0, PT, R10, RZ, PT ;  /* 0x000000ff0a00720c */ /* 0x000fce0003f05270 */
[----:B------:R-:W-:Y:S06]  /*1070*/  @!P1 BRA `(.L_x_27) ;  /* 0x0000000000b49947 */ /* 0x000fec0003800000 */
[----:B------:R-:W-:-:S04]  /*1080*/  LEA R9, R7, R0, 0x7 ;  /* 0x0000000007097211 */ /* 0x000fc800078e38ff */
[----:B------:R-:W-:-:S13]  /*1090*/  ISETP.GE.AND P2, PT, R9, R8, PT ;  /* 0x000000080900720c */ /* 0x000fda0003f46270 */
[----:B0-----:R-:W-:-:S06]  /*10a0*/  @!P2 IMAD.WIDE R12, R9, 0x4, R2 ;  /* 0x00000004090ca825 */ /* 0x001fcc00078e0202 */
[----:B------:R-:W2:Y:S01]  /*10b0*/  @!P2 LDG.E R12, desc[UR4][R12.64] ;  /* 0x000000040c0ca981 */ /* 0x000ea2000c1e1900 */
[----:B------:R-:W-:Y:S01]  /*10c0*/  @!P2 IMAD.MOV.U32 R16, RZ, RZ, 0x0 ;  /* 0x00000000ff10a424 */ /* 0x000fe200078e00ff */
[----:B------:R-:W-:Y:S01]  /*10d0*/  IADD3 R11, PT, PT, R9, 0x80, RZ ;  /* 0x00000080090b7810 */ /* 0x000fe20007ffe0ff */
[----:B------:R-:W-:-:S03]  /*10e0*/  @!P2 IMAD.MOV.U32 R17, RZ, RZ, 0x40000000 ;  /* 0x40000000ff11a424 */ /* 0x000fc600078e00ff */
        /* <DEDUP_REMOVED lines=8> */
[----:B------:R-:W-:Y:S01]  /*1170*/  @!P1 IMAD.MOV.U32 R22, RZ, RZ, 0x0 ;  /* 0x00000000ff169424 */ /* 0x000fe200078e00ff */
[----:B------:R-:W-:Y:S01]  /*1180*/  IADD3 R13, PT, PT, R9, 0x100, RZ ;  /* 0x00000100090d7810 */ /* 0x000fe20007ffe0ff */
[----:B------:R-:W-:Y:S02]  /*1190*/  @!P1 IMAD.MOV.U32 R23, RZ, RZ, 0x40000000 ;  /* 0x40000000ff179424 */ /* 0x000fe400078e00ff */
[----:B------:R-:W-:Y:S01]  /*11a0*/  @!P1 IMAD.WIDE R14, R11, 0x4, R4 ;  /* 0x000000040b0e9825 */ /* 0x000fe200078e0204 */
[----:B------:R-:W-:Y:S01]  /*11b0*/  ISETP.GE.AND P2, PT, R13, R8, PT ;  /* 0x000000080d00720c */ /* 0x000fe20003f46270 */
[----:B--2---:R-:W1:Y:S02]  /*11c0*/  @!P1 F2F.F64.F32 R20, R18 ;  /* 0x0000001200149310 */ /* 0x004e640000201800 */
[----:B-1----:R-:W-:-:S10]  /*11d0*/  @!P1 DFMA R20, R20, R22, 1 ;  /* 0x3ff000001414942b */ /* 0x002fd40000000016 */
[----:B------:R-:W-:Y:S01]  /*11e0*/  @!P2 IMAD.WIDE R22, R13, 0x4, R2 ;  /* 0x000000040d16a825 */ /* 0x000fe200078e0202 */
[----:B------:R-:W1:Y:S02]  /*11f0*/  @!P1 F2F.F32.F64 R21, R20 ;  /* 0x0000001400159310 */ /* 0x000e640000301000 */
[----:B-1----:R1:W-:Y:S04]  /*1200*/  @!P1 STG.E desc[UR4][R14.64], R21 ;  /* 0x000000150e009986 */ /* 0x0023e8000c101904 */
[----:B------:R-:W0:Y:S01]  /*1210*/  @!P2 LDG.E R22, desc[UR4][R22.64] ;  /* 0x000000041616a981 */ /* 0x000e22000c1e1900 */
[----:B------:R-:W-:Y:S01]  /*1220*/  @!P2 IMAD.MOV.U32 R18, RZ, RZ, 0x0 ;  /* 0x00000000ff12a424 */ /* 0x000fe200078e00ff */
[----:B------:R-:W-:Y:S01]  /*1230*/  IADD3 R9, PT, PT, R9, 0x180, RZ ;  /* 0x0000018009097810 */ /* 0x000fe20007ffe0ff */
[----:B------:R-:W-:-:S02]  /*1240*/  @!P2 IMAD.MOV.U32 R19, RZ, RZ, 0x40000000 ;  /* 0x40000000ff13a424 */ /* 0x000fc400078e00ff */
[----:B------:R-:W-:Y:S01]  /*1250*/  @!P2 IMAD.WIDE R12, R13, 0x4, R4 ;  /* 0x000000040d0ca825 */ /* 0x000fe200078e0204 */
[----:B------:R-:W-:Y:S01]  /*1260*/  ISETP.GE.AND P1, PT, R9, R8, PT ;  /* 0x000000080900720c */ /* 0x000fe20003f26270 */
[----:B0-----:R-:W0:Y:S02]  /*1270*/  @!P2 F2F.F64.F32 R16, R22 ;  /* 0x000000160010a310 */ /* 0x001e240000201800 */
[----:B0-----:R-:W-:-:S10]  /*1280*/  @!P2 DFMA R16, R16, R18, 1 ;  /* 0x3ff000001010a42b */ /* 0x001fd40000000012 */
[----:B------:R-:W-:Y:S01]  /*1290*/  @!P1 IMAD.WIDE R18, R9, 0x4, R2 ;  /* 0x0000000409129825 */ /* 0x000fe200078e0202 */
[----:B------:R-:W0:Y:S02]  /*12a0*/  @!P2 F2F.F32.F64 R17, R16 ;  /* 0x000000100011a310 */ /* 0x000e240000301000 */
[----:B0-----:R2:W-:Y:S04]  /*12b0*/  @!P2 STG.E desc[UR4][R12.64], R17 ;  /* 0x000000110c00a986 */ /* 0x0015e8000c101904 */
[----:B------:R-:W3:Y:S01]  /*12c0*/  @!P1 LDG.E R18, desc[UR4][R18.64] ;  /* 0x0000000412129981 */ /* 0x000ee2000c1e1900 */
[----:B------:R-:W-:Y:S01]  /*12d0*/  @!P1 IMAD.MOV.U32 R20, RZ, RZ, 0x0 ;  /* 0x00000000ff149424 */ /* 0x000fe200078e00ff */
[----:B------:R-:W-:Y:S01]  /*12e0*/  IADD3 R7, PT, PT, R7, 0x4, RZ ;  /* 0x0000000407077810 */ /* 0x000fe20007ffe0ff */
[----:B-1----:R-:W-:Y:S01]  /*12f0*/  @!P1 IMAD.MOV.U32 R21, RZ, RZ, 0x40000000 ;  /* 0x40000000ff159424 */ /* 0x002fe200078e00ff */
[----:B---3--:R-:W0:Y:S05]  /*1300*/  @!P1 F2F.F64.F32 R14, R18 ;  /* 0x00000012000e9310 */ /* 0x008e2a0000201800 */
[----:B0-----:R-:W-:Y:S01]  /*1310*/  @!P1 DFMA R14, R14, R20, 1 ;  /* 0x3ff000000e0e942b */ /* 0x001fe20000000014 */
[----:B------:R-:W-:-:S09]  /*1320*/  @!P1 IMAD.WIDE R20, R9, 0x4, R4 ;  /* 0x0000000409149825 */ /* 0x000fd200078e0204 */
[----:B------:R-:W0:Y:S02]  /*1330*/  @!P1 F2F.F32.F64 R15, R14 ;  /* 0x0000000e000f9310 */ /* 0x000e240000301000 */
[----:B0-----:R2:W-:Y:S02]  /*1340*/  @!P1 STG.E desc[UR4][R20.64], R15 ;  /* 0x0000000f14009986 */ /* 0x0015e4000c101904 */
.L_x_27:
[----:B------:R-:W-:Y:S05]  /*1350*/  @!P0 EXIT ;  /* 0x000000000000894d */ /* 0x000fea0003800000 */
[----:B------:R-:W-:Y:S02]  /*1360*/  ISETP.NE.AND P1, PT, R10, 0x1, PT ;  /* 0x000000010a00780c */ /* 0x000fe40003f25270 */
[----:B------:R-:W-:-:S04]  /*1370*/  LOP3.LUT R6, R6, 0x1, RZ, 0xc0, !PT ;  /* 0x0000000106067812 */ /* 0x000fc800078ec0ff */
[----:B------:R-:W-:-:S07]  /*1380*/  ISETP.NE.U32.AND P0, PT, R6, 0x1, PT ;  /* 0x000000010600780c */ /* 0x000fce0003f05070 */
[----:B------:R-:W-:Y:S06]  /*1390*/  @!P1 BRA `(.L_x_28) ;  /* 0x00000000005c9947 */ /* 0x000fec0003800000 */
[----:B--2---:R-:W-:-:S05]  /*13a0*/  IMAD R17, R7, 0x80, R0 ;  /* 0x0000008007117824 */ /* 0x004fca00078e0200 */
[----:B------:R-:W-:-:S13]  /*13b0*/  ISETP.GE.AND P1, PT, R17, R8, PT ;  /* 0x000000081100720c */ /* 0x000fda0003f26270 */
[----:B------:R-:W-:-:S05]  /*13c0*/  @!P1 IMAD.WIDE R10, R17, 0x4, R2 ;  /* 0x00000004110a9825 */ /* 0x000fca00078e0202 */
[----:B------:R-:W2:Y:S01]  /*13d0*/  @!P1 LDG.E R6, desc[UR4][R10.64] ;  /* 0x000000040a069981 */ /* 0x000ea2000c1e1900 */
[----:B------:R-:W-:Y:S01]  /*13e0*/  @!P1 IMAD.MOV.U32 R14, RZ, RZ, 0x0 ;  /* 0x00000000ff0e9424 */ /* 0x000fe200078e00ff */
[----:B0-----:R-:W-:Y:S01]  /*13f0*/  @!P1 MOV R15, 0x40000000 ;  /* 0x40000000000f9802 */ /* 0x001fe20000000f00 */
[----:B------:R-:W-:-:S05]  /*1400*/  VIADD R9, R17, 0x80 ;  /* 0x0000008011097836 */ /* 0x000fca0000000000 */
[----:B------:R-:W-:Y:S01]  /*1410*/  ISETP.GE.AND P2, PT, R9, R8, PT ;  /* 0x000000080900720c */ /* 0x000fe20003f46270 */
[----:B--2---:R-:W0:Y:S02]  /*1420*/  @!P1 F2F.F64.F32 R12, R6 ;  /* 0x00000006000c9310 */ /* 0x004e240000201800 */
[----:B0-----:R-:W-:Y:S01]  /*1430*/  @!P1 DFMA R12, R12, R14, 1 ;  /* 0x3ff000000c0c942b */ /* 0x001fe2000000000e */
[----:B------:R-:W-:-:S09]  /*1440*/  @!P1 IMAD.WIDE R14, R17, 0x4, R4 ;  /* 0x00000004110e9825 */ /* 0x000fd200078e0204 */
[----:B------:R-:W-:Y:S01]  /*1450*/  @!P2 IMAD.WIDE R16, R9, 0x4, R2 ;  /* 0x000000040910a825 */ /* 0x000fe200078e0202 */
[----:B------:R-:W0:Y:S02]  /*1460*/  @!P1 F2F.F32.F64 R13, R12 ;  /* 0x0000000c000d9310 */ /* 0x000e240000301000 */
[----:B0-----:R1:W-:Y:S04]  /*1470*/  @!P1 STG.E desc[UR4][R14.64], R13 ;  /* 0x0000000d0e009986 */ /* 0x0013e8000c101904 */
[----:B------:R-:W2:Y:S01]  /*1480*/  @!P2 LDG.E R16, desc[UR4][R16.64] ;  /* 0x000000041010a981 */ /* 0x000ea2000c1e1900 */
[----:B------:R-:W-:Y:S01]  /*1490*/  @!P2 IMAD.MOV.U32 R18, RZ, RZ, 0x0 ;  /* 0x00000000ff12a424 */ /* 0x000fe200078e00ff */
[----:B------:R-:W-:Y:S01]  /*14a0*/  @!P2 MOV R19, 0x40000000 ;  /* 0x400000000013a802 */ /* 0x000fe20000000f00 */
[----:B------:R-:W-:Y:S01]  /*14b0*/  VIADD R7, R7, 0x2 ;  /* 0x0000000207077836 */ /* 0x000fe20000000000 */
[----:B--2---:R-:W0:Y:S04]  /*14c0*/  @!P2 F2F.F64.F32 R10, R16 ;  /* 0x00000010000aa310 */ /* 0x004e280000201800 */
[----:B0-----:R-:W-:Y:S01]  /*14d0*/  @!P2 DFMA R10, R10, R18, 1 ;  /* 0x3ff000000a0aa42b */ /* 0x001fe20000000012 */
[----:B------:R-:W-:-:S09]  /*14e0*/  @!P2 IMAD.WIDE R18, R9, 0x4, R4 ;  /* 0x000000040912a825 */ /* 0x000fd200078e0204 */
[----:B------:R-:W0:Y:S02]  /*14f0*/  @!P2 F2F.F32.F64 R11, R10 ;  /* 0x0000000a000ba310 */ /* 0x000e240000301000 */
[----:B0-----:R1:W-:Y:S02]  /*1500*/  @!P2 STG.E desc[UR4][R18.64], R11 ;  /* 0x0000000b1200a986 */ /* 0x0013e4000c101904 */
.L_x_28:
[----:B------:R-:W-:Y:S05]  /*1510*/  @P0 EXIT ;  /* 0x000000000000094d */ /* 0x000fea0003800000 */
[----:B-1----:R-:W-:-:S04]  /*1520*/  LEA R11, R7, R0, 0x7 ;  /* 0x00000000070b7211 */ /* 0x002fc800078e38ff */
[----:B------:R-:W-:-:S13]  /*1530*/  ISETP.GE.AND P0, PT, R11, R8, PT ;  /* 0x000000080b00720c */ /* 0x000fda0003f06270 */
[----:B------:R-:W-:Y:S05]  /*1540*/  @P0 EXIT ;  /* 0x000000000000094d */ /* 0x000fea0003800000 */
[----:B------:R-:W-:-:S06]  /*1550*/  IMAD.WIDE R2, R11, 0x4, R2 ;  /* 0x000000040b027825 */ /* 0x000fcc00078e0202 */
[----:B------:R-:W3:Y:S01]  /*1560*/  LDG.E R2, desc[UR4][R2.64] ;  /* 0x0000000402027981 */ /* 0x000ee2000c1e1900 */
[----:B------:R-:W-:Y:S01]  /*1570*/  IMAD.MOV.U32 R8, RZ, RZ, 0x0 ;  /* 0x00000000ff087424 */ /* 0x000fe200078e00ff */
[----:B------:R-:W-:Y:S01]  /*1580*/  MOV R9, 0x40000000 ;  /* 0x4000000000097802 */ /* 0x000fe20000000f00 */
[----:B------:R-:W-:Y:S01]  /*1590*/  IMAD.WIDE R4, R11, 0x4, R4 ;  /* 0x000000040b047825 */ /* 0x000fe200078e0204 */
[----:B---3--:R-:W1:Y:S04]  /*15a0*/  F2F.F64.F32 R6, R2 ;  /* 0x0000000200067310 */ /* 0x008e680000201800 */
[----:B-1----:R-:W-:-:S10]  /*15b0*/  DFMA R6, R6, R8, 1 ;  /* 0x3ff000000606742b */ /* 0x002fd40000000008 */
[----:B------:R-:W1:Y:S02]  /*15c0*/  F2F.F32.F64 R7, R6 ;  /* 0x0000000600077310 */ /* 0x000e640000301000 */
[----:B-1----:R-:W-:Y:S01]  /*15d0*/  STG.E desc[UR4][R4.64], R7 ;  /* 0x0000000704007986 */ /* 0x002fe2000c101904 */
[----:B------:R-:W-:Y:S05]  /*15e0*/  EXIT ;  /* 0x000000000000794d */ /* 0x000fea0003800000 */
.L_x_29:
        /* <DEDUP_REMOVED lines=9> */
.L_x_34:


//--------------------- .text._ZN3cub18CUB_300001_SM_10006detail8for_each13static_kernelINS2_12policy_hub_t12policy_500_tEmN6thrust24THRUST_300001_SM_1000_NS8cuda_cub20__uninitialized_fill7functorINS7_10device_ptrIfEEfEEEEvT0_T1_ --------------------------
	.section	.text._ZN3cub18CUB_300001_SM_10006detail8for_each13static_kernelINS2_12policy_hub_t12policy_500_tEmN6thrust24THRUST_300001_SM_1000_NS8cuda_cub20__uninitialized_fill7functorINS7_10device_ptrIfEEfEEEEvT0_T1_,"ax",@progbits
	.align	128
        .global         _ZN3cub18CUB_300001_SM_10006detail8for_each13static_kernelINS2_12policy_hub_t12policy_500_tEmN6thrust24THRUST_300001_SM_1000_NS8cuda_cub20__uninitialized_fill7functorINS7_10device_ptrIfEEfEEEEvT0_T1_
        .type           _ZN3cub18CUB_300001_SM_10006detail8for_each13static_kernelINS2_12policy_hub_t12policy_500_tEmN6thrust24THRUST_300001_SM_1000_NS8cuda_cub20__uninitialized_fill7functorINS7_10device_ptrIfEEfEEEEvT0_T1_,@function
        .size           _ZN3cub18CUB_300001_SM_10006detail8for_each13static_kernelINS2_12policy_hub_t12policy_500_tEmN6thrust24THRUST_300001_SM_1000_NS8cuda_cub20__uninitialized_fill7functorINS7_10device_ptrIfEEfEEEEvT0_T1_,(.L_x_35 - _ZN3cub18CUB_300001_SM_10006detail8for_each13static_kernelINS2_12policy_hub_t12policy_500_tEmN6thrust24THRUST_300001_SM_1000_NS8cuda_cub20__uninitialized_fill7functorINS7_10device_ptrIfEEfEEEEvT0_T1_)
        .other          _ZN3cub18CUB_300001_SM_10006detail8for_each13static_kernelINS2_12policy_hub_t12policy_500_tEmN6thrust24THRUST_300001_SM_1000_NS8cuda_cub20__uninitialized_fill7functorINS7_10device_ptrIfEEfEEEEvT0_T1_,@"STO_CUDA_ENTRY STV_DEFAULT"
_ZN3cub18CUB_300001_SM_10006detail8for_each13static_kernelINS2_12policy_hub_t12policy_500_tEmN6thrust24THRUST_300001_SM_1000_NS8cuda_cub20__uninitialized_fill7functorINS7_10device_ptrIfEEfEEEEvT0_T1_:
.text._ZN3cub18CUB_300001_SM_10006detail8for_each13static_kernelINS2_12policy_hub_t12policy_500_tEmN6thrust24THRUST_300001_SM_1000_NS8cuda_cub20__uninitialized_fill7functorINS7_10device_ptrIfEEfEEEEvT0_T1_:
[----:B------:R-:W-:Y:S08]  /*0000*/  LDC R1, c[0x0][0x37c] ;  /* 0x0000df00ff017b82 */ /* 0x000ff00000000800 */
[----:B------:R-:W0:Y:S01]  /*0010*/  S2UR UR4, SR_CTAID.X ;  /* 0x00000000000479c3 */ /* 0x000e220000002500 */
[----:B------:R-:W1:Y:S01]  /*0020*/  LDCU.64 UR6, c[0x0][0x380] ;  /* 0x00007000ff0677ac */ /* 0x000e620008000a00 */
[----:B------:R-:W2:Y:S01]  /*0030*/  LDCU.64 UR8, c[0x0][0x358] ;  /* 0x00006b00ff0877ac */ /* 0x000ea20008000a00 */
[----:B0-----:R-:W-:-:S04]  /*0040*/  UIMAD.WIDE.U32 UR4, UR4, 0x200, URZ ;  /* 0x00000200040478a5 */ /* 0x001fc8000f8e00ff */
[----:B-1----:R-:W-:-:S04]  /*0050*/  UIADD3 UR6, UP0, UPT, -UR4, UR6, URZ ;  /* 0x0000000604067290 */ /* 0x002fc8000ff1e1ff */
[----:B------:R-:W-:Y:S02]  /*0060*/  UIADD3.X UR7, UPT, UPT, ~UR5, UR7, URZ, UP0, !UPT ;  /* 0x0000000705077290 */ /* 0x000fe400087fe5ff */
[----:B------:R-:W-:-:S04]  /*0070*/  UISETP.GE.U32.AND UP0, UPT, UR6, 0x200, UPT ;  /* 0x000002000600788c */ /* 0x000fc8000bf06070 */
[----:B------:R-:W-:-:S09]  /*0080*/  UISETP.GE.U32.AND.EX UP0, UPT, UR7, URZ, UPT, UP0 ;  /* 0x000000ff0700728c */ /* 0x000fd2000bf06100 */
[----:B--2---:R-:W-:Y:S05]  /*0090*/  BRA.U !UP0, `(.L_x_30) ;  /* 0x0000000108287547 */ /* 0x004fea000b800000 */
[----:B------:R-:W0:Y:S01]  /*00a0*/  S2R R0, SR_TID.X ;  /* 0x0000000000007919 */ /* 0x000e220000002100 */
[----:B------:R-:W1:Y:S01]  /*00b0*/  LDCU.64 UR6, c[0x0][0x388] ;  /* 0x00007100ff0677ac */ /* 0x000e620008000a00 */
[----:B------:R-:W2:Y:S01]  /*00c0*/  LDC R5, c[0x0][0x390] ;  /* 0x0000e400ff057b82 */ /* 0x000ea20000000800 */
[----:B0-----:R-:W-:-:S05]  /*00d0*/  IADD3 R0, P0, PT, R0, UR4, RZ ;  /* 0x0000000400007c10 */ /* 0x001fca000ff1e0ff */
[----:B------:R-:W-:Y:S01]  /*00e0*/  IMAD.X R3, RZ, RZ, UR5, P0 ;  /* 0x00000005ff037e24 */ /* 0x000fe200080e06ff */
[----:B-1----:R-:W-:-:S04]  /*00f0*/  LEA R2, P0, R0, UR6, 0x2 ;  /* 0x0000000600027c11 */ /* 0x002fc8000f8010ff */
[----:B------:R-:W-:-:S05]  /*0100*/  LEA.HI.X R3, R0, UR7, R3, 0x2, P0 ;  /* 0x0000000700037c11 */ /* 0x000fca00080f1403 */
[----:B--2---:R-:W-:Y:S04]  /*0110*/  STG.E desc[UR8][R2.64], R5 ;  /* 0x0000000502007986 */ /* 0x004fe8000c101908 */
[----:B------:R-:W-:Y:S01]  /*0120*/  STG.E desc[UR8][R2.64+0x400], R5 ;  /* 0x0004000502007986 */ /* 0x000fe2000c101908 */
[----:B------:R-:W-:Y:S05]  /*0130*/  EXIT ;  /* 0x000000000000794d */ /* 0x000fea0003800000 */
.L_x_30:
[----:B------:R-:W0:Y:S01]  /*0140*/  S2R R0, SR_TID.X ;  /* 0x0000000000007919 */ /* 0x000e220000002100 */
[----:B------:R-:W-:Y:S01]  /*0150*/  IMAD.U32 R2, RZ, RZ, UR7 ;  /* 0x00000007ff027e24 */ /* 0x000fe2000f8e00ff */
[----:B------:R-:W1:Y:S01]  /*0160*/  LDCU.64 UR10, c[0x0][0x388] ;  /* 0x00007100ff0a77ac */ /* 0x000e620008000a00 */
[----:B------:R-:W-:Y:S01]  /*0170*/  IMAD.U32 R4, RZ, RZ, UR7 ;  /* 0x00000007ff047e24 */ /* 0x000fe2000f8e00ff */
[----:B0-----:R-:W-:-:S04]  /*0180*/  ISETP.LT.U32.AND P0, PT, R0, UR6, PT ;  /* 0x0000000600007c0c */ /* 0x001fc8000bf01070 */
[----:B------:R-:W-:Y:S01]  /*0190*/  ISETP.GT.U32.AND.EX P0, PT, R2, RZ, PT, P0 ;  /* 0x000000ff0200720c */ /* 0x000fe20003f04100 */
[C---:B------:R-:W-:Y:S01]  /*01a0*/  VIADD R2, R0.reuse, 0x100 ;  /* 0x0000010000027836 */ /* 0x040fe20000000000 */
[----:B------:R-:W-:-:S04]  /*01b0*/  IADD3 R0, P2, PT, R0, UR4, RZ ;  /* 0x0000000400007c10 */ /* 0x000fc8000ff5e0ff */
[----:B------:R-:W-:Y:S01]  /*01c0*/  ISETP.LT.U32.AND P1, PT, R2, UR6, PT ;  /* 0x0000000602007c0c */ /* 0x000fe2000bf21070 */
[----:B------:R-:W-:Y:S01]  /*01d0*/  IMAD.X R3, RZ, RZ, UR5, P2 ;  /* 0x00000005ff037e24 */ /* 0x000fe200090e06ff */
[----:B-1----:R-:W-:Y:S02]  /*01e0*/  LEA R2, P2, R0, UR10, 0x2 ;  /* 0x0000000a00027c11 */ /* 0x002fe4000f8410ff */
[----:B------:R-:W-:Y:S02]  /*01f0*/  ISETP.GT.U32.AND.EX P1, PT, R4, RZ, PT, P1 ;  /* 0x000000ff0400720c */ /* 0x000fe40003f24110 */
[----:B------:R-:W-:Y:S01]  /*0200*/  LEA.HI.X R3, R0, UR11, R3, 0x2, P2 ;  /* 0x0000000b00037c11 */ /* 0x000fe200090f1403 */
[----:B------:R-:W0:Y:S04]  /*0210*/  @P0 LDC R5, c[0x0][0x390] ;  /* 0x0000e400ff050b82 */ /* 0x000e280000000800 */
[----:B0-----:R0:W-:Y:S06]  /*0220*/  @P0 STG.E desc[UR8][R2.64], R5 ;  /* 0x0000000502000986 */ /* 0x0011ec000c101908 */
[----:B------:R-:W-:Y:S05]  /*0230*/  @!P1 EXIT ;  /* 0x000000000000994d */ /* 0x000fea0003800000 */
[----:B0-----:R-:W0:Y:S02]  /*0240*/  LDC R5, c[0x0][0x390] ;  /* 0x0000e400ff057b82 */ /* 0x001e240000000800 */
[----:B0-----:R-:W-:Y:S01]  /*0250*/  STG.E desc[UR8][R2.64+0x400], R5 ;  /* 0x0004000502007986 */ /* 0x001fe2000c101908 */
[----:B------:R-:W-:Y:S05]  /*0260*/  EXIT ;  /* 0x000000000000794d */ /* 0x000fea0003800000 */
.L_x_31:
        /* <DEDUP_REMOVED lines=9> */
.L_x_35:


//--------------------- .text._ZN3cub18CUB_300001_SM_10006detail11EmptyKernelIvEEvv --------------------------
	.section	.text._ZN3cub18CUB_300001_SM_10006detail11EmptyKernelIvEEvv,"ax",@progbits
	.align	128
        .global         _ZN3cub18CUB_300001_SM_10006detail11EmptyKernelIvEEvv
        .type           _ZN3cub18CUB_300001_SM_10006detail11EmptyKernelIvEEvv,@function
        .size           _ZN3cub18CUB_300001_SM_10006detail11EmptyKernelIvEEvv,(.L_x_36 - _ZN3cub18CUB_300001_SM_10006detail11EmptyKernelIvEEvv)
        .other          _ZN3cub18CUB_300001_SM_10006detail11EmptyKernelIvEEvv,@"STO_CUDA_ENTRY STV_DEFAULT"
_ZN3cub18CUB_300001_SM_10006detail11EmptyKernelIvEEvv:
.text._ZN3cub18CUB_300001_SM_10006detail11EmptyKernelIvEEvv:
[----:B------:R-:W-:Y:S01]  /*0000*/  LDC R1, c[0x0][0x37c] ;  /* 0x0000df00ff017b82 */ /* 0x000fe20000000800 */
[----:B------:R-:W-:Y:S05]  /*0010*/  EXIT ;  /* 0x000000000000794d */ /* 0x000fea0003800000 */
.L_x_32:
        /* <DEDUP_REMOVED lines=14> */
.L_x_36:


//--------------------- .nv.shared.reserved.0     --------------------------
	.section	.nv.shared.reserved.0,"aw",@nobits
	.weak		__nv_reservedSMEM_offset_0_alias
	.size		__nv_reservedSMEM_offset_0_alias, 0, 64
	.other		__nv_reservedSMEM_offset_0_alias,@"STO_CUDA_RESERVED_SHARED STV_DEFAULT"
__nv_reservedSMEM_offset_0_alias:
	.zero		0
	.zero		64


//--------------------- .nv.global                --------------------------
	.section	.nv.global,"aw",@nobits
.nv.global:
	.type		_ZN30_INTERNAL_a5b354b3_4_k_cu_main6thrust24THRUST_300001_SM_1000_NS3seqE,@object
	.size		_ZN30_INTERNAL_a5b354b3_4_k_cu_main6thrust24THRUST_300001_SM_1000_NS3seqE,(_ZN30_INTERNAL_a5b354b3_4_k_cu_main4cuda3std3__48in_placeE - _ZN30_INTERNAL_a5b354b3_4_k_cu_main6thrust24THRUST_300001_SM_1000_NS3seqE)
_ZN30_INTERNAL_a5b354b3_4_k_cu_main6thrust24THRUST_300001_SM_1000_NS3seqE:
	.zero		1
	.type		_ZN30_INTERNAL_a5b354b3_4_k_cu_main4cuda3std3__48in_placeE,@object
	.size		_ZN30_INTERNAL_a5b354b3_4_k_cu_main4cuda3std3__48in_placeE,(_ZN30_INTERNAL_a5b354b3_4_k_cu_main4cuda3std6ranges3__45__cpo4sizeE - _ZN30_INTERNAL_a5b354b3_4_k_cu_main4cuda3std3__48in_placeE)
_ZN30_INTERNAL_a5b354b3_4_k_cu_main4cuda3std3__48in_placeE:
	.zero		1
	.type		_ZN30_INTERNAL_a5b354b3_4_k_cu_main4cuda3std6ranges3__45__cpo4sizeE,@object
	.size		_ZN30_INTERNAL_a5b354b3_4_k_cu_main4cuda3std6ranges3__45__cpo4sizeE,(_ZN30_INTERNAL_a5b354b3_4_k_cu_main6thrust24THRUST_300001_SM_1000_NS12placeholders2_3E - _ZN30_INTERNAL_a5b354b3_4_k_cu_main4cuda3std6ranges3__45__cpo4sizeE)
_ZN30_INTERNAL_a5b354b3_4_k_cu_main4cuda3std6ranges3__45__cpo4sizeE:
	.zero		1
	.type		_ZN30_INTERNAL_a5b354b3_4_k_cu_main6thrust24THRUST_300001_SM_1000_NS12placeholders2_3E,@object
	.size		_ZN30_INTERNAL_a5b354b3_4_k_cu_main6thrust24THRUST_300001_SM_1000_NS12placeholders2_3E,(_ZN30_INTERNAL_a5b354b3_4_k_cu_main4cuda3std3__45__cpo6cbeginE - _ZN30_INTERNAL_a5b354b3_4_k_cu_main6thrust24THRUST_300001_SM_1000_NS12placeholders2_3E)
_ZN30_INTERNAL_a5b354b3_4_k_cu_main6thrust24THRUST_300001_SM_1000_NS12placeholders2_3E:
	.zero		1
	.type		_ZN30_INTERNAL_a5b354b3_4_k_cu_main4cuda3std3__45__cpo6cbeginE,@object
	.size		_ZN30_INTERNAL_a5b354b3_4_k_cu_main4cuda3std3__45__cpo6cbeginE,(_ZN30_INTERNAL_a5b354b3_4_k_cu_main4cuda3std6ranges3__45__cpo6cbeginE - _ZN30_INTERNAL_a5b354b3_4_k_cu_main4cuda3std3__45__cpo6cbeginE)
_ZN30_INTERNAL_a5b354b3_4_k_cu_main4cuda3std3__45__cpo6cbeginE:
	.zero		1
	.type		_ZN30_INTERNAL_a5b354b3_4_k_cu_main4cuda3std6ranges3__45__cpo6cbeginE,@object
	.size		_ZN30_INTERNAL_a5b354b3_4_k_cu_main4cuda3std6ranges3__45__cpo6cbeginE,(_ZN30_INTERNAL_a5b354b3_4_k_cu_main6thrust24THRUST_300001_SM_1000_NS12placeholders2_7E - _ZN30_INTERNAL_a5b354b3_4_k_cu_main4cuda3std6ranges3__45__cpo6cbeginE)
_ZN30_INTERNAL_a5b354b3_4_k_cu_main4cuda3std6ranges3__45__cpo6cbeginE:
	.zero		1
	.type		_ZN30_INTERNAL_a5b354b3_4_k_cu_main6thrust24THRUST_300001_SM_1000_NS12placeholders2_7E,@object
	.size		_ZN30_INTERNAL_a5b354b3_4_k_cu_main6thrust24THRUST_300001_SM_1000_NS12placeholders2_7E,(_ZN30_INTERNAL_a5b354b3_4_k_cu_main4cuda3std3__45__cpo7crbeginE - _ZN30_INTERNAL_a5b354b3_4_k_cu_main6thrust24THRUST_300001_SM_1000_NS12placeholders2_7E)
_ZN30_INTERNAL_a5b354b3_4_k_cu_main6thrust24THRUST_300001_SM_1000_NS12placeholders2_7E:
	.zero		1
	.type		_ZN30_INTERNAL_a5b354b3_4_k_cu_main4cuda3std3__45__cpo7crbeginE,@object
	.size		_ZN30_INTERNAL_a5b354b3_4_k_cu_main4cuda3std3__45__cpo7crbeginE,(_ZN30_INTERNAL_a5b354b3_4_k_cu_main4cuda3std6ranges3__45__cpo4nextE - _ZN30_INTERNAL_a5b354b3_4_k_cu_main4cuda3std3__45__cpo7crbeginE)
_ZN30_INTERNAL_a5b354b3_4_k_cu_main4cuda3std3__45__cpo7crbeginE:
	.zero		1
	.type		_ZN30_INTERNAL_a5b354b3_4_k_cu_main4cuda3std6ranges3__45__cpo4nextE,@object
	.size		_ZN30_INTERNAL_a5b354b3_4_k_cu_main4cuda3std6ranges3__45__cpo4nextE,(_ZN30_INTERNAL_a5b354b3_4_k_cu_main4cuda3std6ranges3__45__cpo4swapE - _ZN30_INTERNAL_a5b354b3_4_k_cu_main4cuda3std6ranges3__45__cpo4nextE)
_ZN30_INTERNAL_a5b354b3_4_k_cu_main4cuda3std6ranges3__45__cpo4nextE:
	.zero		1
	.type		_ZN30_INTERNAL_a5b354b3_4_k_cu_main4cuda3std6ranges3__45__cpo4swapE,@object
	.size		_ZN30_INTERNAL_a5b354b3_4_k_cu_main4cuda3std6ranges3__45__cpo4swapE,(_ZN30_INTERNAL_a5b354b3_4_k_cu_main6thrust24THRUST_300001_SM_1000_NS8cuda_cub10par_nosyncE - _ZN30_INTERNAL_a5b354b3_4_k_cu_main4cuda3std6ranges3__45__cpo4swapE)
_ZN30_INTERNAL_a5b354b3_4_k_cu_main4cuda3std6ranges3__45__cpo4swapE:
	.zero		1
	.type		_ZN30_INTERNAL_a5b354b3_4_k_cu_main6thrust24THRUST_300001_SM_1000_NS8cuda_cub10par_nosyncE,@object
	.size		_ZN30_INTERNAL_a5b354b3_4_k_cu_main6thrust24THRUST_300001_SM_1000_NS8cuda_cub10par_nosyncE,(_ZN30_INTERNAL_a5b354b3_4_k_cu_main6thrust24THRUST_300001_SM_1000_NS12placeholders2_9E - _ZN30_INTERNAL_a5b354b3_4_k_cu_main6thrust24THRUST_300001_SM_1000_NS8cuda_cub10par_nosyncE)
_ZN30_INTERNAL_a5b354b3_4_k_cu_main6thrust24THRUST_300001_SM_1000_NS8cuda_cub10par_nosyncE:
	.zero		1
	.type		_ZN30_INTERNAL_a5b354b3_4_k_cu_main6thrust24THRUST_300001_SM_1000_NS12placeholders2_9E,@object
	.size		_ZN30_INTERNAL_a5b354b3_4_k_cu_main6thrust24THRUST_300001_SM_1000_NS12placeholders2_9E,(_ZN30_INTERNAL_a5b354b3_4_k_cu_main4cuda3std3__432_GLOBAL__N__a5b354b3_4_k_cu_main6ignoreE - _ZN30_INTERNAL_a5b354b3_4_k_cu_main6thrust24THRUST_300001_SM_1000_NS12placeholders2_9E)
_ZN30_INTERNAL_a5b354b3_4_k_cu_main6thrust24THRUST_300001_SM_1000_NS12placeholders2_9E:
	.zero		1
	.type		_ZN30_INTERNAL_a5b354b3_4_k_cu_main4cuda3std3__432_GLOBAL__N__a5b354b3_4_k_cu_main6ignoreE,@object
	.size		_ZN30_INTERNAL_a5b354b3_4_k_cu_main4cuda3std3__432_GLOBAL__N__a5b354b3_4_k_cu_main6ignoreE,(_ZN30_INTERNAL_a5b354b3_4_k_cu_main4cuda3std6ranges3__45__cpo4dataE - _ZN30_INTERNAL_a5b354b3_4_k_cu_main4cuda3std3__432_GLOBAL__N__a5b354b3_4_k_cu_main6ignoreE)
_ZN30_INTERNAL_a5b354b3_4_k_cu_main4cuda3std3__432_GLOBAL__N__a5b354b3_4_k_cu_main6ignoreE:
	.zero		1
	.type		_ZN30_INTERNAL_a5b354b3_4_k_cu_main4cuda3std6ranges3__45__cpo4dataE,@object
	.size		_ZN30_INTERNAL_a5b354b3_4_k_cu_main4cuda3std6ranges3__45__cpo4dataE,(_ZN30_INTERNAL_a5b354b3_4_k_cu_main6thrust24THRUST_300001_SM_1000_NS12placeholders2_1E - _ZN30_INTERNAL_a5b354b3_4_k_cu_main4cuda3std6ranges3__45__cpo4dataE)
_ZN30_INTERNAL_a5b354b3_4_k_cu_main4cuda3std6ranges3__45__cpo4dataE:
	.zero		1
	.type		_ZN30_INTERNAL_a5b354b3_4_k_cu_main6thrust24THRUST_300001_SM_1000_NS12placeholders2_1E,@object
	.size		_ZN30_INTERNAL_a5b354b3_4_k_cu_main6thrust24THRUST_300001_SM_1000_NS12placeholders2_1E,(_ZN30_INTERNAL_a5b354b3_4_k_cu_main4cuda3std3__45__cpo5beginE - _ZN30_INTERNAL_a5b354b3_4_k_cu_main6thrust24THRUST_300001_SM_1000_NS12placeholders2_1E)
_ZN30_INTERNAL_a5b354b3_4_k_cu_main6thrust24THRUST_300001_SM_1000_NS12placeholders2_1E:
	.zero		1
	.type		_ZN30_INTERNAL_a5b354b3_4_k_cu_main4cuda3std3__45__cpo5beginE,@object
	.size		_ZN30_INTERNAL_a5b354b3_4_k_cu_main4cuda3std3__45__cpo5beginE,(_ZN30_INTERNAL_a5b354b3_4_k_cu_main4cuda3std6ranges3__45__cpo5beginE - _ZN30_INTERNAL_a5b354b3_4_k_cu_main4cuda3std3__45__cpo5beginE)
_ZN30_INTERNAL_a5b354b3_4_k_cu_main4cuda3std3__45__cpo5beginE:
	.zero		1
	.type		_ZN30_INTERNAL_a5b354b3_4_k_cu_main4cuda3std6ranges3__45__cpo5beginE,@object
	.size		_ZN30_INTERNAL_a5b354b3_4_k_cu_main4cuda3std6ranges3__45__cpo5beginE,(_ZN30_INTERNAL_a5b354b3_4_k_cu_main6thrust24THRUST_300001_SM_1000_NS12placeholders2_5E - _ZN30_INTERNAL_a5b354b3_4_k_cu_main4cuda3std6ranges3__45__cpo5beginE)
_ZN30_INTERNAL_a5b354b3_4_k_cu_main4cuda3std6ranges3__45__cpo5beginE:
	.zero		1
	.type		_ZN30_INTERNAL_a5b354b3_4_k_cu_main6thrust24THRUST_300001_SM_1000_NS12placeholders2_5E,@object
	.size		_ZN30_INTERNAL_a5b354b3_4_k_cu_main6thrust24THRUST_300001_SM_1000_NS12placeholders2_5E,(_ZN30_INTERNAL_a5b354b3_4_k_cu_main4cuda3std3__45__cpo6rbeginE - _ZN30_INTERNAL_a5b354b3_4_k_cu_main6thrust24THRUST_300001_SM_1000_NS12placeholders2_5E)
_ZN30_INTERNAL_a5b354b3_4_k_cu_main6thrust24THRUST_300001_SM_1000_NS12placeholders2_5E:
	.zero		1
	.type		_ZN30_INTERNAL_a5b354b3_4_k_cu_main4cuda3std3__45__cpo6rbeginE,@object
	.size		_ZN30_INTERNAL_a5b354b3_4_k_cu_main4cuda3std3__45__cpo6rbeginE,(_ZN30_INTERNAL_a5b354b3_4_k_cu_main4cuda3std6ranges3__45__cpo7advanceE - _ZN30_INTERNAL_a5b354b3_4_k_cu_main4cuda3std3__45__cpo6rbeginE)
_ZN30_INTERNAL_a5b354b3_4_k_cu_main4cuda3std3__45__cpo6rbeginE:
	.zero		1
	.type		_ZN30_INTERNAL_a5b354b3_4_k_cu_main4cuda3std6ranges3__45__cpo7advanceE,@object
	.size		_ZN30_INTERNAL_a5b354b3_4_k_cu_main4cuda3std6ranges3__45__cpo7advanceE,(_ZN30_INTERNAL_a5b354b3_4_k_cu_main4cuda3std3__47nulloptE - _ZN30_INTERNAL_a5b354b3_4_k_cu_main4cuda3std6ranges3__45__cpo7advanceE)
_ZN30_INTERNAL_a5b354b3_4_k_cu_main4cuda3std6ranges3__45__cpo7advanceE:
	.zero		1
	.type		_ZN30_INTERNAL_a5b354b3_4_k_cu_main4cuda3std3__47nulloptE,@object
	.size		_ZN30_INTERNAL_a5b354b3_4_k_cu_main4cuda3std3__47nulloptE,(_ZN30_INTERNAL_a5b354b3_4_k_cu_main4cuda3std6ranges3__45__cpo8distanceE - _ZN30_INTERNAL_a5b354b3_4_k_cu_main4cuda3std3__47nulloptE)
_ZN30_INTERNAL_a5b354b3_4_k_cu_main4cuda3std3__47nulloptE:
	.zero		1
	.type		_ZN30_INTERNAL_a5b354b3_4_k_cu_main4cuda3std6ranges3__45__cpo8distanceE,@object
	.size		_ZN30_INTERNAL_a5b354b3_4_k_cu_main4cuda3std6ranges3__45__cpo8distanceE,(_ZN30_INTERNAL_a5b354b3_4_k_cu_main6thrust24THRUST_300001_SM_1000_NS12placeholders3_10E - _ZN30_INTERNAL_a5b354b3_4_k_cu_main4cuda3std6ranges3__45__cpo8distanceE)
_ZN30_INTERNAL_a5b354b3_4_k_cu_main4cuda3std6ranges3__45__cpo8distanceE:
	.zero		1
	.type		_ZN30_INTERNAL_a5b354b3_4_k_cu_main6thrust24THRUST_300001_SM_1000_NS12placeholders3_10E,@object
	.size		_ZN30_INTERNAL_a5b354b3_4_k_cu_main6thrust24THRUST_300001_SM_1000_NS12placeholders3_10E,(_ZN30_INTERNAL_a5b354b3_4_k_cu_main4cuda3std3__419piecewise_constructE - _ZN30_INTERNAL_a5b354b3_4_k_cu_main6thrust24THRUST_300001_SM_1000_NS12placeholders3_10E)
_ZN30_INTERNAL_a5b354b3_4_k_cu_main6thrust24THRUST_300001_SM_1000_NS12placeholders3_10E:
	.zero		1
	.type		_ZN30_INTERNAL_a5b354b3_4_k_cu_main4cuda3std3__419piecewise_constructE,@object
	.size		_ZN30_INTERNAL_a5b354b3_4_k_cu_main4cuda3std3__419piecewise_constructE,(_ZN30_INTERNAL_a5b354b3_4_k_cu_main4cuda3std6ranges3__45__cpo5cdataE - _ZN30_INTERNAL_a5b354b3_4_k_cu_main4cuda3std3__419piecewise_constructE)
_ZN30_INTERNAL_a5b354b3_4_k_cu_main4cuda3std3__419piecewise_constructE:
	.zero		1
	.type		_ZN30_INTERNAL_a5b354b3_4_k_cu_main4cuda3std6ranges3__45__cpo5cdataE,@object
	.size		_ZN30_INTERNAL_a5b354b3_4_k_cu_main4cuda3std6ranges3__45__cpo5cdataE,(_ZN30_INTERNAL_a5b354b3_4_k_cu_main6thrust24THRUST_300001_SM_1000_NS12placeholders2_2E - _ZN30_INTERNAL_a5b354b3_4_k_cu_main4cuda3std6ranges3__45__cpo5cdataE)
_ZN30_INTERNAL_a5b354b3_4_k_cu_main4cuda3std6ranges3__45__cpo5cdataE:
	.zero		1
	.type		_ZN30_INTERNAL_a5b354b3_4_k_cu_main6thrust24THRUST_300001_SM_1000_NS12placeholders2_2E,@object
	.size		_ZN30_INTERNAL_a5b354b3_4_k_cu_main6thrust24THRUST_300001_SM_1000_NS12placeholders2_2E,(_ZN30_INTERNAL_a5b354b3_4_k_cu_main4cuda3std3__45__cpo3endE - _ZN30_INTERNAL_a5b354b3_4_k_cu_main6thrust24THRUST_300001_SM_1000_NS12placeholders2_2E)
_ZN30_INTERNAL_a5b354b3_4_k_cu_main6thrust24THRUST_300001_SM_1000_NS12placeholders2_2E:
	.zero		1
	.type		_ZN30_INTERNAL_a5b354b3_4_k_cu_main4cuda3std3__45__cpo3endE,@object
	.size		_ZN30_INTERNAL_a5b354b3_4_k_cu_main4cuda3std3__45__cpo3endE,(_ZN30_INTERNAL_a5b354b3_4_k_cu_main4cuda3std6ranges3__45__cpo3endE - _ZN30_INTERNAL_a5b354b3_4_k_cu_main4cuda3std3__45__cpo3endE)
_ZN30_INTERNAL_a5b354b3_4_k_cu_main4cuda3std3__45__cpo3endE:
	.zero		1
	.type		_ZN30_INTERNAL_a5b354b3_4_k_cu_main4cuda3std6ranges3__45__cpo3endE,@object
	.size		_ZN30_INTERNAL_a5b354b3_4_k_cu_main4cuda3std6ranges3__45__cpo3endE,(_ZN30_INTERNAL_a5b354b3_4_k_cu_main6thrust24THRUST_300001_SM_1000_NS12placeholders2_6E - _ZN30_INTERNAL_a5b354b3_4_k_cu_main4cuda3std6ranges3__45__cpo3endE)
_ZN30_INTERNAL_a5b354b3_4_k_cu_main4cuda3std6ranges3__45__cpo3endE:
	.zero		1
	.type		_ZN30_INTERNAL_a5b354b3_4_k_cu_main6thrust24THRUST_300001_SM_1000_NS12placeholders2_6E,@object
	.size		_ZN30_INTERNAL_a5b354b3_4_k_cu_main6thrust24THRUST_300001_SM_1000_NS12placeholders2_6E,(_ZN30_INTERNAL_a5b354b3_4_k_cu_main4cuda3std3__45__cpo4rendE - _ZN30_INTERNAL_a5b354b3_4_k_cu_main6thrust24THRUST_300001_SM_1000_NS12placeholders2_6E)
_ZN30_INTERNAL_a5b354b3_4_k_cu_main6thrust24THRUST_300001_SM_1000_NS12placeholders2_6E:
	.zero		1
	.type		_ZN30_INTERNAL_a5b354b3_4_k_cu_main4cuda3std3__45__cpo4rendE,@object
	.size		_ZN30_INTERNAL_a5b354b3_4_k_cu_main4cuda3std3__45__cpo4rendE,(_ZN30_INTERNAL_a5b354b3_4_k_cu_main4cuda3std6ranges3__45__cpo9iter_swapE - _ZN30_INTERNAL_a5b354b3_4_k_cu_main4cuda3std3__45__cpo4rendE)
_ZN30_INTERNAL_a5b354b3_4_k_cu_main4cuda3std3__45__cpo4rendE:
	.zero		1
	.type		_ZN30_INTERNAL_a5b354b3_4_k_cu_main4cuda3std6ranges3__45__cpo9iter_swapE,@object
	.size		_ZN30_INTERNAL_a5b354b3_4_k_cu_main4cuda3std6ranges3__45__cpo9iter_swapE,(_ZN30_INTERNAL_a5b354b3_4_k_cu_main4cuda3std3__48unexpectE - _ZN30_INTERNAL_a5b354b3_4_k_cu_main4cuda3std6ranges3__45__cpo9iter_swapE)
_ZN30_INTERNAL_a5b354b3_4_k_cu_main4cuda3std6ranges3__45__cpo9iter_swapE:
	.zero		1
	.type		_ZN30_INTERNAL_a5b354b3_4_k_cu_main4cuda3std3__48unexpectE,@object
	.size		_ZN30_INTERNAL_a5b354b3_4_k_cu_main4cuda3std3__48unexpectE,(_ZN30_INTERNAL_a5b354b3_4_k_cu_main6thrust24THRUST_300001_SM_1000_NS8cuda_cub3parE - _ZN30_INTERNAL_a5b354b3_4_k_cu_main4cuda3std3__48unexpectE)
_ZN30_INTERNAL_a5b354b3_4_k_cu_main4cuda3std3__48unexpectE:
	.zero		1
	.type		_ZN30_INTERNAL_a5b354b3_4_k_cu_main6thrust24THRUST_300001_SM_1000_NS8cuda_cub3parE,@object
	.size		_ZN30_INTERNAL_a5b354b3_4_k_cu_main6thrust24THRUST_300001_SM_1000_NS8cuda_cub3parE,(_ZN30_INTERNAL_a5b354b3_4_k_cu_main6thrust24THRUST_300001_SM_1000_NS12placeholders2_4E - _ZN30_INTERNAL_a5b354b3_4_k_cu_main6thrust24THRUST_300001_SM_1000_NS8cuda_cub3parE)
_ZN30_INTERNAL_a5b354b3_4_k_cu_main6thrust24THRUST_300001_SM_1000_NS8cuda_cub3parE:
	.zero		1
	.type		_ZN30_INTERNAL_a5b354b3_4_k_cu_main6thrust24THRUST_300001_SM_1000_NS12placeholders2_4E,@object
	.size		_ZN30_INTERNAL_a5b354b3_4_k_cu_main6thrust24THRUST_300001_SM_1000_NS12placeholders2_4E,(_ZN30_INTERNAL_a5b354b3_4_k_cu_main4cuda3std3__45__cpo4cendE - _ZN30_INTERNAL_a5b354b3_4_k_cu_main6thrust24THRUST_300001_SM_1000_NS12placeholders2_4E)
_ZN30_INTERNAL_a5b354b3_4_k_cu_main6thrust24THRUST_300001_SM_1000_NS12placeholders2_4E:
	.zero		1
	.type		_ZN30_INTERNAL_a5b354b3_4_k_cu_main4cuda3std3__45__cpo4cendE,@object
	.size		_ZN30_INTERNAL_a5b354b3_4_k_cu_main4cuda3std3__45__cpo4cendE,(_ZN30_INTERNAL_a5b354b3_4_k_cu_main4cuda3std6ranges3__45__cpo4cendE - _ZN30_INTERNAL_a5b354b3_4_k_cu_main4cuda3std3__45__cpo4cendE)
_ZN30_INTERNAL_a5b354b3_4_k_cu_main4cuda3std3__45__cpo4cendE:
	.zero		1
	.type		_ZN30_INTERNAL_a5b354b3_4_k_cu_main4cuda3std6ranges3__45__cpo4cendE,@object
	.size		_ZN30_INTERNAL_a5b354b3_4_k_cu_main4cuda3std6ranges3__45__cpo4cendE,(_ZN30_INTERNAL_a5b354b3_4_k_cu_main4cuda3std3__420unreachable_sentinelE - _ZN30_INTERNAL_a5b354b3_4_k_cu_main4cuda3std6ranges3__45__cpo4cendE)
_ZN30_INTERNAL_a5b354b3_4_k_cu_main4cuda3std6ranges3__45__cpo4cendE:
	.zero		1
	.type		_ZN30_INTERNAL_a5b354b3_4_k_cu_main4cuda3std3__420unreachable_sentinelE,@object
	.size		_ZN30_INTERNAL_a5b354b3_4_k_cu_main4cuda3std3__420unreachable_sentinelE,(_ZN30_INTERNAL_a5b354b3_4_k_cu_main4cuda3std6ranges3__45__cpo5ssizeE - _ZN30_INTERNAL_a5b354b3_4_k_cu_main4cuda3std3__420unreachable_sentinelE)
_ZN30_INTERNAL_a5b354b3_4_k_cu_main4cuda3std3__420unreachable_sentinelE:
	.zero		1
	.type		_ZN30_INTERNAL_a5b354b3_4_k_cu_main4cuda3std6ranges3__45__cpo5ssizeE,@object
	.size		_ZN30_INTERNAL_a5b354b3_4_k_cu_main4cuda3std6ranges3__45__cpo5ssizeE,(_ZN30_INTERNAL_a5b354b3_4_k_cu_main6thrust24THRUST_300001_SM_1000_NS12placeholders2_8E - _ZN30_INTERNAL_a5b354b3_4_k_cu_main4cuda3std6ranges3__45__cpo5ssizeE)
_ZN30_INTERNAL_a5b354b3_4_k_cu_main4cuda3std6ranges3__45__cpo5ssizeE:
	.zero		1
	.type		_ZN30_INTERNAL_a5b354b3_4_k_cu_main6thrust24THRUST_300001_SM_1000_NS12placeholders2_8E,@object
	.size		_ZN30_INTERNAL_a5b354b3_4_k_cu_main6thrust24THRUST_300001_SM_1000_NS12placeholders2_8E,(_ZN30_INTERNAL_a5b354b3_4_k_cu_main4cuda3std3__45__cpo5crendE - _ZN30_INTERNAL_a5b354b3_4_k_cu_main6thrust24THRUST_300001_SM_1000_NS12placeholders2_8E)
_ZN30_INTERNAL_a5b354b3_4_k_cu_main6thrust24THRUST_300001_SM_1000_NS12placeholders2_8E:
	.zero		1
	.type		_ZN30_INTERNAL_a5b354b3_4_k_cu_main4cuda3std3__45__cpo5crendE,@object
	.size		_ZN30_INTERNAL_a5b354b3_4_k_cu_main4cuda3std3__45__cpo5crendE,(_ZN30_INTERNAL_a5b354b3_4_k_cu_main4cuda3std6ranges3__45__cpo4prevE - _ZN30_INTERNAL_a5b354b3_4_k_cu_main4cuda3std3__45__cpo5crendE)
_ZN30_INTERNAL_a5b354b3_4_k_cu_main4cuda3std3__45__cpo5crendE:
	.zero		1
	.type		_ZN30_INTERNAL_a5b354b3_4_k_cu_main4cuda3std6ranges3__45__cpo4prevE,@object
	.size		_ZN30_INTERNAL_a5b354b3_4_k_cu_main4cuda3std6ranges3__45__cpo4prevE,(_ZN30_INTERNAL_a5b354b3_4_k_cu_main4cuda3std6ranges3__45__cpo9iter_moveE - _ZN30_INTERNAL_a5b354b3_4_k_cu_main4cuda3std6ranges3__45__cpo4prevE)
_ZN30_INTERNAL_a5b354b3_4_k_cu_main4cuda3std6ranges3__45__cpo4prevE:
	.zero		1
	.type		_ZN30_INTERNAL_a5b354b3_4_k_cu_main4cuda3std6ranges3__45__cpo9iter_moveE,@object
	.size		_ZN30_INTERNAL_a5b354b3_4_k_cu_main4cuda3std6ranges3__45__cpo9iter_moveE,(_ZN30_INTERNAL_a5b354b3_4_k_cu_main6thrust24THRUST_300001_SM_1000_NS6system6detail10sequential3seqE - _ZN30_INTERNAL_a5b354b3_4_k_cu_main4cuda3std6ranges3__45__cpo9iter_moveE)
_ZN30_INTERNAL_a5b354b3_4_k_cu_main4cuda3std6ranges3__45__cpo9iter_moveE:
	.zero		1
	.type		_ZN30_INTERNAL_a5b354b3_4_k_cu_main6thrust24THRUST_300001_SM_1000_NS6system6detail10sequential3seqE,@object
	.size		_ZN30_INTERNAL_a5b354b3_4_k_cu_main6thrust24THRUST_300001_SM_1000_NS6system6detail10sequential3seqE,(.L_31 - _ZN30_INTERNAL_a5b354b3_4_k_cu_main6thrust24THRUST_300001_SM_1000_NS6system6detail10sequential3seqE)
_ZN30_INTERNAL_a5b354b3_4_k_cu_main6thrust24THRUST_300001_SM_1000_NS6system6detail10sequential3seqE:
	.zero		1
.L_31:


//--------------------- .nv.constant0._ZN3cub18CUB_300001_SM_10006detail9transform16transform_kernelINS2_10policy_hubILb1EN4cuda3std3__45tupleIJN6thrust24THRUST_300001_SM_1000_NS6detail15normal_iteratorINSA_10device_ptrIfEEEEEEEE10policy1000El15function_objectSF_JPfEEEvT0_iT1_T2_DpNS2_10kernel_argIT3_EE --------------------------
	.section	.nv.constant0._ZN3cub18CUB_300001_SM_10006detail9transform16transform_kernelINS2_10policy_hubILb1EN4cuda3std3__45tupleIJN6thrust24THRUST_300001_SM_1000_NS6detail15normal_iteratorINSA_10device_ptrIfEEEEEEEE10policy1000El15function_objectSF_JPfEEEvT0_iT1_T2_DpNS2_10kernel_argIT3_EE,"a",@progbits
	.sectionflags	@""
	.align	4
.nv.constant0._ZN3cub18CUB_300001_SM_10006detail9transform16transform_kernelINS2_10policy_hubILb1EN4cuda3std3__45tupleIJN6thrust24THRUST_300001_SM_1000_NS6detail15normal_iteratorINSA_10device_ptrIfEEEEEEEE10policy1000El15function_objectSF_JPfEEEvT0_iT1_T2_DpNS2_10kernel_argIT3_EE:
	.zero		936


//--------------------- .nv.constant0._ZN3cub18CUB_300001_SM_10006detail9transform16transform_kernelINS2_10policy_hubILb1EN4cuda3std3__45tupleIJN6thrust24THRUST_300001_SM_1000_NS6detail15normal_iteratorINSA_10device_ptrIfEEEEEEEE10policy1000Ei15function_objectSF_JPfEEEvT0_iT1_T2_DpNS2_10kernel_argIT3_EE --------------------------
	.section	.nv.constant0._ZN3cub18CUB_300001_SM_10006detail9transform16transform_kernelINS2_10policy_hubILb1EN4cuda3std3__45tupleIJN6thrust24THRUST_300001_SM_1000_NS6detail15normal_iteratorINSA_10device_ptrIfEEEEEEEE10policy1000Ei15function_objectSF_JPfEEEvT0_iT1_T2_DpNS2_10kernel_argIT3_EE,"a",@progbits
	.sectionflags	@""
	.align	4
.nv.constant0._ZN3cub18CUB_300001_SM_10006detail9transform16transform_kernelINS2_10policy_hubILb1EN4cuda3std3__45tupleIJN6thrust24THRUST_300001_SM_1000_NS6detail15normal_iteratorINSA_10device_ptrIfEEEEEEEE10policy1000Ei15function_objectSF_JPfEEEvT0_iT1_T2_DpNS2_10kernel_argIT3_EE:
	.zero		936


//--------------------- .nv.constant0._ZN3cub18CUB_300001_SM_10006detail8for_each13static_kernelINS2_12policy_hub_t12policy_500_tEmN6thrust24THRUST_300001_SM_1000_NS8cuda_cub20__uninitialized_fill7functorINS7_10device_ptrIfEEfEEEEvT0_T1_ --------------------------
	.section	.nv.constant0._ZN3cub18CUB_300001_SM_10006detail8for_each13static_kernelINS2_12policy_hub_t12policy_500_tEmN6thrust24THRUST_300001_SM_1000_NS8cuda_cub20__uninitialized_fill7functorINS7_10device_ptrIfEEfEEEEvT0_T1_,"a",@progbits
	.sectionflags	@""
	.align	4
.nv.constant0._ZN3cub18CUB_300001_SM_10006detail8for_each13static_kernelINS2_12policy_hub_t12policy_500_tEmN6thrust24THRUST_300001_SM_1000_NS8cuda_cub20__uninitialized_fill7functorINS7_10device_ptrIfEEfEEEEvT0_T1_:
	.zero		920


//--------------------- .nv.constant0._ZN3cub18CUB_300001_SM_10006detail11EmptyKernelIvEEvv --------------------------
	.section	.nv.constant0._ZN3cub18CUB_300001_SM_10006detail11EmptyKernelIvEEvv,"a",@progbits
	.sectionflags	@""
	.align	4
.nv.constant0._ZN3cub18CUB_300001_SM_10006detail11EmptyKernelIvEEvv:
	.zero		896


//--------------------- SYMBOLS --------------------------

	.type		.nv.reservedSmem.offset0,@object
	.size		.nv.reservedSmem.offset0,0x4
